	.target	sm_90a

	.elftype	@"ET_EXEC"


//--------------------- .note.nv.tkinfo           --------------------------
	.section	.note.nv.tkinfo,"",@"SHT_NOTE"
	.sectionflags	@"SHF_NOTE_NV_TKINFO"
	.tkinfo
        /*0018*/ 	.word	0x00000002
        /*0030*/ 	.string	""
        /*0030*/ 	.string	"ptxas"
        /*0030*/ 	.string	"Cuda compilation tools, release 13.0, V13.0.88"
        /*0030*/ 	.string	"Build cuda_13.0.r13.0/compiler.36424714_0"
        /*0030*/ 	.string	"-arch sm_90a -m 64 "



//--------------------- .note.nv.cuinfo           --------------------------
	.section	.note.nv.cuinfo,"",@"SHT_NOTE"
	.sectionflags	@"SHF_NOTE_NV_CUINFO"
        /*0018*/ 	.short	0x0002
        /*001a*/ 	.short	0x005a
        /*001c*/ 	.short	0x0082
	.zero		2


//--------------------- .nv.info                  --------------------------
	.section	.nv.info,"",@"SHT_CUDA_INFO"
	.align	4


	//----- nvinfo : EIATTR_REGCOUNT
	.align		4
        /*0000*/ 	.byte	0x04, 0x2f
        /*0002*/ 	.short	(.L_16 - .L_15)
	.align		4
.L_15:
        /*0004*/ 	.word	index@(_ZN7cutlass13device_kernelINS_4gemm6kernel13GemmUniversalIN4cute5tupleIJiiiiEEENS1_10collective13CollectiveMmaINS1_37MainloopSm90TmaGmmaWarpSpecializedFP8ILi10ENS5_IJNS4_1CILi1EEESB_SB_EEENS1_35KernelTmaWarpSpecializedCooperativeEEENS5_IJNSA_ILi256EEENSA_ILi64EEESG_EEENS_12float_e4m3_tENS5_IJlSB_lEEESI_SJ_NS4_8TiledMMAINS4_8MMA_AtomIJNS4_4SM904GMMA30MMA_64x64x32_F32E4M3E4M3_SS_TNILNSN_7ScaleInE1ELSP_1EEEEEENS4_6LayoutINS5_IJNSA_ILi2EEESB_SB_EEENS5_IJSB_NSA_ILi0EEESV_EEEEENS5_IJNS4_10UnderscoreESY_SY_EEEEENS4_13SM90_TMA_LOADENS4_14ComposedLayoutINS4_7SwizzleILi2ELi4ELi3EEENS4_18smem_ptr_flag_bitsILi8EEENSS_INS5_IJNSA_ILi8EEESG_EEENS5_IJSG_SB_EEEEEEEvNS4_8identityES11_S1B_vS1C_EENS_8epilogue10collective18CollectiveEpilogueINS1E_22Sm90TmaWarpSpecializedILi4ELi2ELi16ELb0ELb0EEEJSH_NS5_IJNSA_ILi128EEENSA_ILi32EEEEEESI_SJ_SI_SJ_NS1E_6fusion15FusionCallbacksIS1I_NS1M_13LinCombEltActINS1E_6thread4ReLuESI_fSI_fLNS_15FloatRoundStyleE2EEESH_S1L_JEEES11_NS12_INS13_ILi1ELi4ELi3EEES16_NSS_INS5_IJS17_S1K_EEENS5_IJS1K_SB_EEEEEEENS4_39AutoVectorizingCopyWithAssumedAlignmentILi128EEENS4_14SM90_TMA_STOREES1Y_S20_NS4_9Copy_AtomIJNS4_17SM90_U32x4_STSM_NENS_6half_tEEEEvEEEvvEEEEvNT_6ParamsE)
        /*0008*/ 	.word	0x000000a8


	//----- nvinfo : EIATTR_FRAME_SIZE
	.align		4
.L_16:
        /*000c*/ 	.byte	0x04, 0x11
        /*000e*/ 	.short	(.L_18 - .L_17)
	.align		4
.L_17:
        /*0010*/ 	.word	index@(_ZN7cutlass13device_kernelINS_4gemm6kernel13GemmUniversalIN4cute5tupleIJiiiiEEENS1_10collective13CollectiveMmaINS1_37MainloopSm90TmaGmmaWarpSpecializedFP8ILi10ENS5_IJNS4_1CILi1EEESB_SB_EEENS1_35KernelTmaWarpSpecializedCooperativeEEENS5_IJNSA_ILi256EEENSA_ILi64EEESG_EEENS_12float_e4m3_tENS5_IJlSB_lEEESI_SJ_NS4_8TiledMMAINS4_8MMA_AtomIJNS4_4SM904GMMA30MMA_64x64x32_F32E4M3E4M3_SS_TNILNSN_7ScaleInE1ELSP_1EEEEEENS4_6LayoutINS5_IJNSA_ILi2EEESB_SB_EEENS5_IJSB_NSA_ILi0EEESV_EEEEENS5_IJNS4_10UnderscoreESY_SY_EEEEENS4_13SM90_TMA_LOADENS4_14ComposedLayoutINS4_7SwizzleILi2ELi4ELi3EEENS4_18smem_ptr_flag_bitsILi8EEENSS_INS5_IJNSA_ILi8EEESG_EEENS5_IJSG_SB_EEEEEEEvNS4_8identityES11_S1B_vS1C_EENS_8epilogue10collective18CollectiveEpilogueINS1E_22Sm90TmaWarpSpecializedILi4ELi2ELi16ELb0ELb0EEEJSH_NS5_IJNSA_ILi128EEENSA_ILi32EEEEEESI_SJ_SI_SJ_NS1E_6fusion15FusionCallbacksIS1I_NS1M_13LinCombEltActINS1E_6thread4ReLuESI_fSI_fLNS_15FloatRoundStyleE2EEESH_S1L_JEEES11_NS12_INS13_ILi1ELi4ELi3EEES16_NSS_INS5_IJS17_S1K_EEENS5_IJS1K_SB_EEEEEEENS4_39AutoVectorizingCopyWithAssumedAlignmentILi128EEENS4_14SM90_TMA_STOREES1Y_S20_NS4_9Copy_AtomIJNS4_17SM90_U32x4_STSM_NENS_6half_tEEEEvEEEvvEEEEvNT_6ParamsE)
        /*0014*/ 	.word	0x00000000


	//----- nvinfo : EIATTR_MIN_STACK_SIZE
	.align		4
.L_18:
        /*0018*/ 	.byte	0x04, 0x12
        /*001a*/ 	.short	(.L_20 - .L_19)
	.align		4
.L_19:
        /*001c*/ 	.word	index@(_ZN7cutlass13device_kernelINS_4gemm6kernel13GemmUniversalIN4cute5tupleIJiiiiEEENS1_10collective13CollectiveMmaINS1_37MainloopSm90TmaGmmaWarpSpecializedFP8ILi10ENS5_IJNS4_1CILi1EEESB_SB_EEENS1_35KernelTmaWarpSpecializedCooperativeEEENS5_IJNSA_ILi256EEENSA_ILi64EEESG_EEENS_12float_e4m3_tENS5_IJlSB_lEEESI_SJ_NS4_8TiledMMAINS4_8MMA_AtomIJNS4_4SM904GMMA30MMA_64x64x32_F32E4M3E4M3_SS_TNILNSN_7ScaleInE1ELSP_1EEEEEENS4_6LayoutINS5_IJNSA_ILi2EEESB_SB_EEENS5_IJSB_NSA_ILi0EEESV_EEEEENS5_IJNS4_10UnderscoreESY_SY_EEEEENS4_13SM90_TMA_LOADENS4_14ComposedLayoutINS4_7SwizzleILi2ELi4ELi3EEENS4_18smem_ptr_flag_bitsILi8EEENSS_INS5_IJNSA_ILi8EEESG_EEENS5_IJSG_SB_EEEEEEEvNS4_8identityES11_S1B_vS1C_EENS_8epilogue10collective18CollectiveEpilogueINS1E_22Sm90TmaWarpSpecializedILi4ELi2ELi16ELb0ELb0EEEJSH_NS5_IJNSA_ILi128EEENSA_ILi32EEEEEESI_SJ_SI_SJ_NS1E_6fusion15FusionCallbacksIS1I_NS1M_13LinCombEltActINS1E_6thread4ReLuESI_fSI_fLNS_15FloatRoundStyleE2EEESH_S1L_JEEES11_NS12_INS13_ILi1ELi4ELi3EEES16_NSS_INS5_IJS17_S1K_EEENS5_IJS1K_SB_EEEEEEENS4_39AutoVectorizingCopyWithAssumedAlignmentILi128EEENS4_14SM90_TMA_STOREES1Y_S20_NS4_9Copy_AtomIJNS4_17SM90_U32x4_STSM_NENS_6half_tEEEEvEEEvvEEEEvNT_6ParamsE)
        /*0020*/ 	.word	0x00000000
.L_20:


//--------------------- .nv.compat                --------------------------
	.section	.nv.compat,"",@"SHT_CUDA_COMPAT_INFO"
	.align	4
        /*0000*/ 	.byte	0x02, 0x09, 0x01, 0x00, 0x02, 0x02, 0x04, 0x00, 0x02, 0x05, 0x05, 0x00, 0x03, 0x07, 0x01, 0x01
        /*0010*/ 	.byte	0x02, 0x03, 0x01, 0x00, 0x02, 0x06, 0x01, 0x00, 0x04, 0x0b, 0x08, 0x00, 0x00, 0x00, 0x00, 0x00
        /*0020*/ 	.byte	0x00, 0x00, 0x00, 0x00


//--------------------- .nv.info._ZN7cutlass13device_kernelINS_4gemm6kernel13GemmUniversalIN4cute5tupleIJiiiiEEENS1_10collective13CollectiveMmaINS1_37MainloopSm90TmaGmmaWarpSpecializedFP8ILi10ENS5_IJNS4_1CILi1EEESB_SB_EEENS1_35KernelTmaWarpSpecializedCooperativeEEENS5_IJNSA_ILi256EEENSA_ILi64EEESG_EEENS_12float_e4m3_tENS5_IJlSB_lEEESI_SJ_NS4_8TiledMMAINS4_8MMA_AtomIJNS4_4SM904GMMA30MMA_64x64x32_F32E4M3E4M3_SS_TNILNSN_7ScaleInE1ELSP_1EEEEEENS4_6LayoutINS5_IJNSA_ILi2EEESB_SB_EEENS5_IJSB_NSA_ILi0EEESV_EEEEENS5_IJNS4_10UnderscoreESY_SY_EEEEENS4_13SM90_TMA_LOADENS4_14ComposedLayoutINS4_7SwizzleILi2ELi4ELi3EEENS4_18smem_ptr_flag_bitsILi8EEENSS_INS5_IJNSA_ILi8EEESG_EEENS5_IJSG_SB_EEEEEEEvNS4_8identityES11_S1B_vS1C_EENS_8epilogue10collective18CollectiveEpilogueINS1E_22Sm90TmaWarpSpecializedILi4ELi2ELi16ELb0ELb0EEEJSH_NS5_IJNSA_ILi128EEENSA_ILi32EEEEEESI_SJ_SI_SJ_NS1E_6fusion15FusionCallbacksIS1I_NS1M_13LinCombEltActINS1E_6thread4ReLuESI_fSI_fLNS_15FloatRoundStyleE2EEESH_S1L_JEEES11_NS12_INS13_ILi1ELi4ELi3EEES16_NSS_INS5_IJS17_S1K_EEENS5_IJS1K_SB_EEEEEEENS4_39AutoVectorizingCopyWithAssumedAlignmentILi128EEENS4_14SM90_TMA_STOREES1Y_S20_NS4_9Copy_AtomIJNS4_17SM90_U32x4_STSM_NENS_6half_tEEEEvEEEvvEEEEvNT_6ParamsE --------------------------
	.section	.nv.info._ZN7cutlass13device_kernelINS_4gemm6kernel13GemmUniversalIN4cute5tupleIJiiiiEEENS1_10collective13CollectiveMmaINS1_37MainloopSm90TmaGmmaWarpSpecializedFP8ILi10ENS5_IJNS4_1CILi1EEESB_SB_EEENS1_35KernelTmaWarpSpecializedCooperativeEEENS5_IJNSA_ILi256EEENSA_ILi64EEESG_EEENS_12float_e4m3_tENS5_IJlSB_lEEESI_SJ_NS4_8TiledMMAINS4_8MMA_AtomIJNS4_4SM904GMMA30MMA_64x64x32_F32E4M3E4M3_SS_TNILNSN_7ScaleInE1ELSP_1EEEEEENS4_6LayoutINS5_IJNSA_ILi2EEESB_SB_EEENS5_IJSB_NSA_ILi0EEESV_EEEEENS5_IJNS4_10UnderscoreESY_SY_EEEEENS4_13SM90_TMA_LOADENS4_14ComposedLayoutINS4_7SwizzleILi2ELi4ELi3EEENS4_18smem_ptr_flag_bitsILi8EEENSS_INS5_IJNSA_ILi8EEESG_EEENS5_IJSG_SB_EEEEEEEvNS4_8identityES11_S1B_vS1C_EENS_8epilogue10collective18CollectiveEpilogueINS1E_22Sm90TmaWarpSpecializedILi4ELi2ELi16ELb0ELb0EEEJSH_NS5_IJNSA_ILi128EEENSA_ILi32EEEEEESI_SJ_SI_SJ_NS1E_6fusion15FusionCallbacksIS1I_NS1M_13LinCombEltActINS1E_6thread4ReLuESI_fSI_fLNS_15FloatRoundStyleE2EEESH_S1L_JEEES11_NS12_INS13_ILi1ELi4ELi3EEES16_NSS_INS5_IJS17_S1K_EEENS5_IJS1K_SB_EEEEEEENS4_39AutoVectorizingCopyWithAssumedAlignmentILi128EEENS4_14SM90_TMA_STOREES1Y_S20_NS4_9Copy_AtomIJNS4_17SM90_U32x4_STSM_NENS_6half_tEEEEvEEEvvEEEEvNT_6ParamsE,"",@"SHT_CUDA_INFO"
	.sectionflags	@""
	.align	4


	//----- nvinfo : EIATTR_CUDA_API_VERSION
	.align		4
        /*0000*/ 	.byte	0x04, 0x37
        /*0002*/ 	.short	(.L_22 - .L_21)
.L_21:
        /*0004*/ 	.word	0x00000082


	//----- nvinfo : EIATTR_KPARAM_INFO
	.align		4
.L_22:
        /*0008*/ 	.byte	0x04, 0x17
        /*000a*/ 	.short	(.L_24 - .L_23)
.L_23:
        /*000c*/ 	.word	0x00000000
        /*0010*/ 	.short	0x0000
        /*0012*/ 	.short	0x0070
        /*0014*/ 	.byte	0x00, 0xf0, 0x01, 0x1c


	//----- nvinfo : EIATTR_SPARSE_MMA_MASK
	.align		4
.L_24:
        /*0018*/ 	.byte	0x03, 0x50
        /*001a*/ 	.short	0x0000


	//----- nvinfo : EIATTR_MAXREG_COUNT
	.align		4
        /*001c*/ 	.byte	0x03, 0x1b
        /*001e*/ 	.short	0x00a8


	//----- nvinfo : EIATTR_NUM_BARRIERS
	.align		4
        /*0020*/ 	.byte	0x02, 0x4c
        /*0022*/ 	.byte	0x02
	.zero		1


	//----- nvinfo : EIATTR_EXTERNS
	.align		4
        /*0024*/ 	.byte	0x04, 0x0f
        /*0026*/ 	.short	(.L_26 - .L_25)


	//   ....[0]....
	.align		4
.L_25:
        /*0028*/ 	.word	index@(__assertfail)


	//----- nvinfo : EIATTR_MERCURY_ISA_VERSION
	.align		4
.L_26:
        /*002c*/ 	.byte	0x03, 0x5f
        /*002e*/ 	.short	0x0101


	//----- nvinfo : EIATTR_INT_WARP_WIDE_INSTR_OFFSETS
	.align		4
        /*0030*/ 	.byte	0x04, 0x31
        /*0032*/ 	.short	(.L_28 - .L_27)


	//   ....[0]....
.L_27:
        /*0034*/ 	.word	0x000009a0


	//   ....[1]....
        /*0038*/ 	.word	0x000009b0


	//   ....[2]....
        /*003c*/ 	.word	0x00000a30


	//----- nvinfo : EIATTR_COOP_GROUP_MASK_REGIDS
	.align		4
.L_28:
        /*0040*/ 	.byte	0x04, 0x29
        /*0042*/ 	.short	(.L_30 - .L_29)


	//   ....[0]....
.L_29:
        /*0044*/ 	.word	0xffffffff


	//   ....[1]....
        /*0048*/ 	.word	0xffffffff


	//   ....[2]....
        /*004c*/ 	.word	0xffffffff


	//   ....[3]....
        /*0050*/ 	.word	0xffffffff


	//   ....[4]....
        /*0054*/ 	.word	0xffffffff


	//   ....[5]....
        /*0058*/ 	.word	0xffffffff


	//----- nvinfo : EIATTR_COOP_GROUP_INSTR_OFFSETS
	.align		4
.L_30:
        /*005c*/ 	.byte	0x04, 0x28
        /*005e*/ 	.short	(.L_32 - .L_31)


	//   ....[0]....
.L_31:
        /*0060*/ 	.word	0x00000070


	//   ....[1]....
        /*0064*/ 	.word	0x00000080


	//   ....[2]....
        /*0068*/ 	.word	0x00000440


	//   ....[3]....
        /*006c*/ 	.word	0x000006c0


	//   ....[4]....
        /*0070*/ 	.word	0x00000870


	//   ....[5]....
        /*0074*/ 	.word	0x00001540


	//----- nvinfo : EIATTR_REG_RECONFIG
	.align		4
.L_32:
        /*0078*/ 	.byte	0x01, 0x54
	.zero		2


	//----- nvinfo : EIATTR_SYSCALL_OFFSETS
	.align		4
        /*007c*/ 	.byte	0x04, 0x46
        /*007e*/ 	.short	(.L_34 - .L_33)


	//   ....[0]....
.L_33:
        /*0080*/ 	.word	0x00003450


	//   ....[1]....
        /*0084*/ 	.word	0x00003590


	//----- nvinfo : EIATTR_MBARRIER_INSTR_OFFSETS
	.align		4
.L_34:
        /*0088*/ 	.byte	0x04, 0x39
        /*008a*/ 	.short	(.L_36 - .L_35)


	//   ....[0]....
.L_35:
        /*008c*/ 	.word	0x00000560
        /*0090*/ 	.word	0x000000ff
        /*0094*/ 	.word	0x00000000
        /*0098*/ 	.short	0x0100
        /*009a*/ 	.byte	0x08
	.zero		1


	//   ....[1]....
        /*009c*/ 	.word	0x00000570
        /*00a0*/ 	.word	0x000000ff
        /*00a4*/ 	.word	0x00000050
        /*00a8*/ 	.short	0x0100
        /*00aa*/ 	.byte	0x08
	.zero		1


	//   ....[2]....
        /*00ac*/ 	.word	0x00000580
        /*00b0*/ 	.word	0x000000ff
        /*00b4*/ 	.word	0x00000008
        /*00b8*/ 	.short	0x0100
        /*00ba*/ 	.byte	0x08
	.zero		1


	//   ....[3]....
        /*00bc*/ 	.word	0x00000590
        /*00c0*/ 	.word	0x000000ff
        /*00c4*/ 	.word	0x00000058
        /*00c8*/ 	.short	0x0100
        /*00ca*/ 	.byte	0x08
	.zero		1


	//   ....[4]....
        /*00cc*/ 	.word	0x000005a0
        /*00d0*/ 	.word	0x000000ff
        /*00d4*/ 	.word	0x00000010
        /*00d8*/ 	.short	0x0100
        /*00da*/ 	.byte	0x08
	.zero		1


	//   ....[5]....
        /*00dc*/ 	.word	0x000005b0
        /*00e0*/ 	.word	0x000000ff
        /*00e4*/ 	.word	0x00000060
        /*00e8*/ 	.short	0x0100
        /*00ea*/ 	.byte	0x08
	.zero		1


	//   ....[6]....
        /*00ec*/ 	.word	0x000005c0
        /*00f0*/ 	.word	0x000000ff
        /*00f4*/ 	.word	0x00000018
        /*00f8*/ 	.short	0x0100
        /*00fa*/ 	.byte	0x08
	.zero		1


	//   ....[7]....
        /*00fc*/ 	.word	0x000005d0
        /*0100*/ 	.word	0x000000ff
        /*0104*/ 	.word	0x00000068
        /*0108*/ 	.short	0x0100
        /*010a*/ 	.byte	0x08
	.zero		1


	//   ....[8]....
        /*010c*/ 	.word	0x000005e0
        /*0110*/ 	.word	0x000000ff
        /*0114*/ 	.word	0x00000020
        /*0118*/ 	.short	0x0100
        /*011a*/ 	.byte	0x08
	.zero		1


	//   ....[9]....
        /*011c*/ 	.word	0x000005f0
        /*0120*/ 	.word	0x000000ff
        /*0124*/ 	.word	0x00000070
        /*0128*/ 	.short	0x0100
        /*012a*/ 	.byte	0x08
	.zero		1


	//   ....[10]....
        /*012c*/ 	.word	0x00000600
        /*0130*/ 	.word	0x000000ff
        /*0134*/ 	.word	0x00000028
        /*0138*/ 	.short	0x0100
        /*013a*/ 	.byte	0x08
	.zero		1


	//   ....[11]....
        /*013c*/ 	.word	0x00000610
        /*0140*/ 	.word	0x000000ff
        /*0144*/ 	.word	0x00000078
        /*0148*/ 	.short	0x0100
        /*014a*/ 	.byte	0x08
	.zero		1


	//   ....[12]....
        /*014c*/ 	.word	0x00000620
        /*0150*/ 	.word	0x000000ff
        /*0154*/ 	.word	0x00000030
        /*0158*/ 	.short	0x0100
        /*015a*/ 	.byte	0x08
	.zero		1


	//   ....[13]....
        /*015c*/ 	.word	0x00000630
        /*0160*/ 	.word	0x000000ff
        /*0164*/ 	.word	0x00000080
        /*0168*/ 	.short	0x0100
        /*016a*/ 	.byte	0x08
	.zero		1


	//   ....[14]....
        /*016c*/ 	.word	0x00000640
        /*0170*/ 	.word	0x000000ff
        /*0174*/ 	.word	0x00000038
        /*0178*/ 	.short	0x0100
        /*017a*/ 	.byte	0x08
	.zero		1


	//   ....[15]....
        /*017c*/ 	.word	0x00000650
        /*0180*/ 	.word	0x000000ff
        /*0184*/ 	.word	0x00000088
        /*0188*/ 	.short	0x0100
        /*018a*/ 	.byte	0x08
	.zero		1


	//   ....[16]....
        /*018c*/ 	.word	0x00000660
        /*0190*/ 	.word	0x000000ff
        /*0194*/ 	.word	0x00000040
        /*0198*/ 	.short	0x0100
        /*019a*/ 	.byte	0x08
	.zero		1


	//   ....[17]....
        /*019c*/ 	.word	0x00000670
        /*01a0*/ 	.word	0x000000ff
        /*01a4*/ 	.word	0x00000090
        /*01a8*/ 	.short	0x0100
        /*01aa*/ 	.byte	0x08
	.zero		1


	//   ....[18]....
        /*01ac*/ 	.word	0x00000680
        /*01b0*/ 	.word	0x000000ff
        /*01b4*/ 	.word	0x00000048
        /*01b8*/ 	.short	0x0100
        /*01ba*/ 	.byte	0x08
	.zero		1


	//   ....[19]....
        /*01bc*/ 	.word	0x00000690
        /*01c0*/ 	.word	0x000000ff
        /*01c4*/ 	.word	0x00000098
        /*01c8*/ 	.short	0x0100
        /*01ca*/ 	.byte	0x08
	.zero		1


	//   ....[20]....
        /*01cc*/ 	.word	0x000007e0
        /*01d0*/ 	.word	0x000000ff
        /*01d4*/ 	.word	0x000000a0
        /*01d8*/ 	.short	0x0100
        /*01da*/ 	.byte	0x08
	.zero		1


	//   ....[21]....
        /*01dc*/ 	.word	0x000007f0
        /*01e0*/ 	.word	0x000000ff
        /*01e4*/ 	.word	0x000000c0
        /*01e8*/ 	.short	0x0100
        /*01ea*/ 	.byte	0x08
	.zero		1


	//   ....[22]....
        /*01ec*/ 	.word	0x00000800
        /*01f0*/ 	.word	0x000000ff
        /*01f4*/ 	.word	0x000000a8
        /*01f8*/ 	.short	0x0100
        /*01fa*/ 	.byte	0x08
	.zero		1


	//   ....[23]....
        /*01fc*/ 	.word	0x00000810
        /*0200*/ 	.word	0x000000ff
        /*0204*/ 	.word	0x000000c8
        /*0208*/ 	.short	0x0100
        /*020a*/ 	.byte	0x08
	.zero		1


	//   ....[24]....
        /*020c*/ 	.word	0x00000820
        /*0210*/ 	.word	0x000000ff
        /*0214*/ 	.word	0x000000b0
        /*0218*/ 	.short	0x0100
        /*021a*/ 	.byte	0x08
	.zero		1


	//   ....[25]....
        /*021c*/ 	.word	0x00000830
        /*0220*/ 	.word	0x000000ff
        /*0224*/ 	.word	0x000000d0
        /*0228*/ 	.short	0x0100
        /*022a*/ 	.byte	0x08
	.zero		1


	//   ....[26]....
        /*022c*/ 	.word	0x00000840
        /*0230*/ 	.word	0x000000ff
        /*0234*/ 	.word	0x000000b8
        /*0238*/ 	.short	0x0100
        /*023a*/ 	.byte	0x08
	.zero		1


	//   ....[27]....
        /*023c*/ 	.word	0x00000850
        /*0240*/ 	.word	0x000000ff
        /*0244*/ 	.word	0x000000d8
        /*0248*/ 	.short	0x0100
        /*024a*/ 	.byte	0x08
	.zero		1


	//   ....[28]....
        /*024c*/ 	.word	0x00000ad0
        /*0250*/ 	.word	0x000000ff
        /*0254*/ 	.word	0x000000e0
        /*0258*/ 	.short	0x0100
        /*025a*/ 	.byte	0x08
	.zero		1


	//   ....[29]....
        /*025c*/ 	.word	0x00000b30
        /*0260*/ 	.word	0x000000ff
        /*0264*/ 	.word	0x000000e8
        /*0268*/ 	.short	0x0100
        /*026a*/ 	.byte	0x08
	.zero		1


	//   ....[30]....
        /*026c*/ 	.word	0x00001a60
        /*0270*/ 	.word	0x000000ff
        /*0274*/ 	.word	0x00000000
        /*0278*/ 	.short	0x010a
        /*027a*/ 	.byte	0x05
	.zero		1


	//   ....[31]....
        /*027c*/ 	.word	0x00001aa0
        /*0280*/ 	.word	0x000000ff
        /*0284*/ 	.word	0x00000000
        /*0288*/ 	.short	0x010a
        /*028a*/ 	.byte	0x05
	.zero		1


	//   ....[32]....
        /*028c*/ 	.word	0x00002490
        /*0290*/ 	.word	0x000000ff
        /*0294*/ 	.word	0x00000000
        /*0298*/ 	.short	0x010a
        /*029a*/ 	.byte	0x08
	.zero		1


	//   ....[33]....
        /*029c*/ 	.word	0x000024d0
        /*02a0*/ 	.word	0x000000ff
        /*02a4*/ 	.word	0x00000000
        /*02a8*/ 	.short	0x010a
        /*02aa*/ 	.byte	0x08
	.zero		1


	//   ....[34]....
        /*02ac*/ 	.word	0x00002bf0
        /*02b0*/ 	.word	0x000000ff
        /*02b4*/ 	.word	0x00000000
        /*02b8*/ 	.short	0x0101
        /*02ba*/ 	.byte	0x07
	.zero		1


	//   ....[35]....
        /*02bc*/ 	.word	0x00003220
        /*02c0*/ 	.word	0x000000ff
        /*02c4*/ 	.word	0x00000000
        /*02c8*/ 	.short	0x0101
        /*02ca*/ 	.byte	0x05
	.zero		1


	//   ....[36]....
        /*02cc*/ 	.word	0x00003a20
        /*02d0*/ 	.word	0x0000000d
        /*02d4*/ 	.word	0x000000a0
        /*02d8*/ 	.short	0x010a
        /*02da*/ 	.byte	0x3f
	.zero		1


	//   ....[37]....
        /*02dc*/ 	.word	0x00003d50
        /*02e0*/ 	.word	0x00000006
        /*02e4*/ 	.word	0x00000000
        /*02e8*/ 	.short	0x0101
        /*02ea*/ 	.byte	0x3f
	.zero		1


	//   ....[38]....
        /*02ec*/ 	.word	0x000044d0
        /*02f0*/ 	.word	0x0000000e
        /*02f4*/ 	.word	0x000000a0
        /*02f8*/ 	.short	0x010a
        /*02fa*/ 	.byte	0x3f
	.zero		1


	//   ....[39]....
        /*02fc*/ 	.word	0x00004700
        /*0300*/ 	.word	0x00000009
        /*0304*/ 	.word	0x00000000
        /*0308*/ 	.short	0x0101
        /*030a*/ 	.byte	0x3f
	.zero		1


	//   ....[40]....
        /*030c*/ 	.word	0x00004da0
        /*0310*/ 	.word	0x0000000d
        /*0314*/ 	.word	0x000000a0
        /*0318*/ 	.short	0x010a
        /*031a*/ 	.byte	0x3f
	.zero		1


	//   ....[41]....
        /*031c*/ 	.word	0x00004fd0
        /*0320*/ 	.word	0x00000009
        /*0324*/ 	.word	0x00000000
        /*0328*/ 	.short	0x0101
        /*032a*/ 	.byte	0x3f
	.zero		1


	//   ....[42]....
        /*032c*/ 	.word	0x00005670
        /*0330*/ 	.word	0x0000000a
        /*0334*/ 	.word	0x000000a0
        /*0338*/ 	.short	0x010a
        /*033a*/ 	.byte	0x3f
	.zero		1


	//   ....[43]....
        /*033c*/ 	.word	0x000058c0
        /*0340*/ 	.word	0x00000008
        /*0344*/ 	.word	0x00000000
        /*0348*/ 	.short	0x0101
        /*034a*/ 	.byte	0x3f
	.zero		1


	//   ....[44]....
        /*034c*/ 	.word	0x00006c40
        /*0350*/ 	.word	0x000000ff
        /*0354*/ 	.word	0x000000e8
        /*0358*/ 	.short	0x010a
        /*035a*/ 	.byte	0x04
	.zero		1


	//   ....[45]....
        /*035c*/ 	.word	0x00007050
        /*0360*/ 	.word	0x000000ff
        /*0364*/ 	.word	0x000000c0
        /*0368*/ 	.short	0x010a
        /*036a*/ 	.byte	0x05
	.zero		1


	//   ....[46]....
        /*036c*/ 	.word	0x00007140
        /*0370*/ 	.word	0x000000ff
        /*0374*/ 	.word	0x000000a0
        /*0378*/ 	.short	0x010b
        /*037a*/ 	.byte	0x05
	.zero		1


	//   ....[47]....
        /*037c*/ 	.word	0x000071a0
        /*0380*/ 	.word	0x000000ff
        /*0384*/ 	.word	0x00000000
        /*0388*/ 	.short	0x0101
        /*038a*/ 	.byte	0x04
	.zero		1


	//   ....[48]....
        /*038c*/ 	.word	0x000071d0
        /*0390*/ 	.word	0x000000ff
        /*0394*/ 	.word	0x000000c8
        /*0398*/ 	.short	0x010a
        /*039a*/ 	.byte	0x05
	.zero		1


	//   ....[49]....
        /*039c*/ 	.word	0x000072e0
        /*03a0*/ 	.word	0x000000ff
        /*03a4*/ 	.word	0x000000a8
        /*03a8*/ 	.short	0x010b
        /*03aa*/ 	.byte	0x05
	.zero		1


	//   ....[50]....
        /*03ac*/ 	.word	0x00007350
        /*03b0*/ 	.word	0x000000ff
        /*03b4*/ 	.word	0x00000000
        /*03b8*/ 	.short	0x0101
        /*03ba*/ 	.byte	0x04
	.zero		1


	//   ....[51]....
        /*03bc*/ 	.word	0x00007380
        /*03c0*/ 	.word	0x000000ff
        /*03c4*/ 	.word	0x000000d0
        /*03c8*/ 	.short	0x010a
        /*03ca*/ 	.byte	0x05
	.zero		1


	//   ....[52]....
        /*03cc*/ 	.word	0x00007470
        /*03d0*/ 	.word	0x000000ff
        /*03d4*/ 	.word	0x000000b0
        /*03d8*/ 	.short	0x010b
        /*03da*/ 	.byte	0x05
	.zero		1


	//   ....[53]....
        /*03dc*/ 	.word	0x000074d0
        /*03e0*/ 	.word	0x000000ff
        /*03e4*/ 	.word	0x00000000
        /*03e8*/ 	.short	0x0101
        /*03ea*/ 	.byte	0x04
	.zero		1


	//   ....[54]....
        /*03ec*/ 	.word	0x00007500
        /*03f0*/ 	.word	0x000000ff
        /*03f4*/ 	.word	0x000000d8
        /*03f8*/ 	.short	0x010a
        /*03fa*/ 	.byte	0x05
	.zero		1


	//   ....[55]....
        /*03fc*/ 	.word	0x00007610
        /*0400*/ 	.word	0x000000ff
        /*0404*/ 	.word	0x000000b8
        /*0408*/ 	.short	0x010b
        /*040a*/ 	.byte	0x05
	.zero		1


	//   ....[56]....
        /*040c*/ 	.word	0x00007700
        /*0410*/ 	.word	0x000000ff
        /*0414*/ 	.word	0x00000000
        /*0418*/ 	.short	0x0101
        /*041a*/ 	.byte	0x04
	.zero		1


	//   ....[57]....
        /*041c*/ 	.word	0x00007d50
        /*0420*/ 	.word	0x00000003
        /*0424*/ 	.word	0x000000c0
        /*0428*/ 	.short	0x010a
        /*042a*/ 	.byte	0x3f
	.zero		1


	//   ....[58]....
        /*042c*/ 	.word	0x00007d90
        /*0430*/ 	.word	0x00000003
        /*0434*/ 	.word	0x000000c8
        /*0438*/ 	.short	0x010a
        /*043a*/ 	.byte	0x3f
	.zero		1


	//   ....[59]....
        /*043c*/ 	.word	0x00007dd0
        /*0440*/ 	.word	0x00000003
        /*0444*/ 	.word	0x000000d0
        /*0448*/ 	.short	0x010a
        /*044a*/ 	.byte	0x3f
	.zero		1


	//   ....[60]....
        /*044c*/ 	.word	0x00007e20
        /*0450*/ 	.word	0x00000003
        /*0454*/ 	.word	0x000000d8
        /*0458*/ 	.short	0x010a
        /*045a*/ 	.byte	0x3f
	.zero		1


	//   ....[61]....
        /*045c*/ 	.word	0x00008160
        /*0460*/ 	.word	0x00000015
        /*0464*/ 	.word	0x00000050
        /*0468*/ 	.short	0x010a
        /*046a*/ 	.byte	0x3f
	.zero		1


	//   ....[62]....
        /*046c*/ 	.word	0x000084c0
        /*0470*/ 	.word	0x00000006
        /*0474*/ 	.word	0x000000e8
        /*0478*/ 	.short	0x0101
        /*047a*/ 	.byte	0x3f
	.zero		1


	//   ....[63]....
        /*047c*/ 	.word	0x00008c20
        /*0480*/ 	.word	0x00000007
        /*0484*/ 	.word	0x00000000
        /*0488*/ 	.short	0x010a
        /*048a*/ 	.byte	0x3f
	.zero		1


	//   ....[64]....
        /*048c*/ 	.word	0x00008ca0
        /*0490*/ 	.word	0x00000009
        /*0494*/ 	.word	0x00000000
        /*0498*/ 	.short	0x010a
        /*049a*/ 	.byte	0x3f
	.zero		1


	//   ....[65]....
        /*049c*/ 	.word	0x00008d30
        /*04a0*/ 	.word	0x00000006
        /*04a4*/ 	.word	0x00000000
        /*04a8*/ 	.short	0x010a
        /*04aa*/ 	.byte	0x3f
	.zero		1


	//   ....[66]....
        /*04ac*/ 	.word	0x00008dc0
        /*04b0*/ 	.word	0x00000009
        /*04b4*/ 	.word	0x00000000
        /*04b8*/ 	.short	0x010a
        /*04ba*/ 	.byte	0x3f
	.zero		1


	//   ....[67]....
        /*04bc*/ 	.word	0x00008e50
        /*04c0*/ 	.word	0x00000006
        /*04c4*/ 	.word	0x00000000
        /*04c8*/ 	.short	0x010a
        /*04ca*/ 	.byte	0x3f
	.zero		1


	//   ....[68]....
        /*04cc*/ 	.word	0x00008ee0
        /*04d0*/ 	.word	0x00000009
        /*04d4*/ 	.word	0x00000000
        /*04d8*/ 	.short	0x010a
        /*04da*/ 	.byte	0x3f
	.zero		1


	//   ....[69]....
        /*04dc*/ 	.word	0x00008f70
        /*04e0*/ 	.word	0x00000006
        /*04e4*/ 	.word	0x00000000
        /*04e8*/ 	.short	0x010a
        /*04ea*/ 	.byte	0x3f
	.zero		1


	//   ....[70]....
        /*04ec*/ 	.word	0x00009000
        /*04f0*/ 	.word	0x00000009
        /*04f4*/ 	.word	0x00000000
        /*04f8*/ 	.short	0x010a
        /*04fa*/ 	.byte	0x3f
	.zero		1


	//   ....[71]....
        /*04fc*/ 	.word	0x00009090
        /*0500*/ 	.word	0x00000006
        /*0504*/ 	.word	0x00000000
        /*0508*/ 	.short	0x010a
        /*050a*/ 	.byte	0x3f
	.zero		1


	//   ....[72]....
        /*050c*/ 	.word	0x00009120
        /*0510*/ 	.word	0x00000003
        /*0514*/ 	.word	0x00000000
        /*0518*/ 	.short	0x010a
        /*051a*/ 	.byte	0x3f
	.zero		1


	//   ....[73]....
        /*051c*/ 	.word	0x00009190
        /*0520*/ 	.word	0x00000005
        /*0524*/ 	.word	0x00000000
        /*0528*/ 	.short	0x010a
        /*052a*/ 	.byte	0x3f
	.zero		1


	//   ....[74]....
        /*052c*/ 	.word	0x000091f0
        /*0530*/ 	.word	0x00000005
        /*0534*/ 	.word	0x00000000
        /*0538*/ 	.short	0x010a
        /*053a*/ 	.byte	0x3f
	.zero		1


	//   ....[75]....
        /*053c*/ 	.word	0x00009240
        /*0540*/ 	.word	0x0000000d
        /*0544*/ 	.word	0x000000a0
        /*0548*/ 	.short	0x010a
        /*054a*/ 	.byte	0x3f
	.zero		1


	//   ....[76]....
        /*054c*/ 	.word	0x00009290
        /*0550*/ 	.word	0x0000000e
        /*0554*/ 	.word	0x000000a0
        /*0558*/ 	.short	0x010a
        /*055a*/ 	.byte	0x3f
	.zero		1


	//   ....[77]....
        /*055c*/ 	.word	0x000092e0
        /*0560*/ 	.word	0x0000000d
        /*0564*/ 	.word	0x000000a0
        /*0568*/ 	.short	0x010a
        /*056a*/ 	.byte	0x3f
	.zero		1


	//   ....[78]....
        /*056c*/ 	.word	0x00009330
        /*0570*/ 	.word	0x0000000a
        /*0574*/ 	.word	0x000000a0
        /*0578*/ 	.short	0x010a
        /*057a*/ 	.byte	0x3f
	.zero		1


	//   ....[79]....
        /*057c*/ 	.word	0x00009390
        /*0580*/ 	.word	0x0000000a
        /*0584*/ 	.word	0x000000e8
        /*0588*/ 	.short	0x010a
        /*058a*/ 	.byte	0x3f
	.zero		1


	//   ....[80]....
        /*058c*/ 	.word	0x000093f0
        /*0590*/ 	.word	0x00000005
        /*0594*/ 	.word	0x000000c0
        /*0598*/ 	.short	0x010a
        /*059a*/ 	.byte	0x3f
	.zero		1


	//   ....[81]....
        /*059c*/ 	.word	0x00009450
        /*05a0*/ 	.word	0x00000005
        /*05a4*/ 	.word	0x000000c8
        /*05a8*/ 	.short	0x010a
        /*05aa*/ 	.byte	0x3f
	.zero		1


	//   ....[82]....
        /*05ac*/ 	.word	0x000094b0
        /*05b0*/ 	.word	0x00000005
        /*05b4*/ 	.word	0x000000d0
        /*05b8*/ 	.short	0x010a
        /*05ba*/ 	.byte	0x3f
	.zero		1


	//   ....[83]....
        /*05bc*/ 	.word	0x00009510
        /*05c0*/ 	.word	0x00000005
        /*05c4*/ 	.word	0x000000d8
        /*05c8*/ 	.short	0x010a
        /*05ca*/ 	.byte	0x3f
	.zero		1


	//   ....[84]....
        /*05cc*/ 	.word	0x00009560
        /*05d0*/ 	.word	0x00000003
        /*05d4*/ 	.word	0x000000c0
        /*05d8*/ 	.short	0x010a
        /*05da*/ 	.byte	0x3f
	.zero		1


	//   ....[85]....
        /*05dc*/ 	.word	0x000095b0
        /*05e0*/ 	.word	0x00000003
        /*05e4*/ 	.word	0x000000c8
        /*05e8*/ 	.short	0x010a
        /*05ea*/ 	.byte	0x3f
	.zero		1


	//   ....[86]....
        /*05ec*/ 	.word	0x00009600
        /*05f0*/ 	.word	0x00000003
        /*05f4*/ 	.word	0x000000d0
        /*05f8*/ 	.short	0x010a
        /*05fa*/ 	.byte	0x3f
	.zero		1


	//   ....[87]....
        /*05fc*/ 	.word	0x000096d0
        /*0600*/ 	.word	0x00000015
        /*0604*/ 	.word	0x00000050
        /*0608*/ 	.short	0x010a
        /*060a*/ 	.byte	0x3f
	.zero		1


	//   ....[88]....
        /*060c*/ 	.word	0x000097a0
        /*0610*/ 	.word	0x00000007
        /*0614*/ 	.word	0x00000000
        /*0618*/ 	.short	0x010a
        /*061a*/ 	.byte	0x3f
	.zero		1


	//   ....[89]....
        /*061c*/ 	.word	0x000097f0
        /*0620*/ 	.word	0x00000009
        /*0624*/ 	.word	0x00000000
        /*0628*/ 	.short	0x010a
        /*062a*/ 	.byte	0x3f
	.zero		1


	//   ....[90]....
        /*062c*/ 	.word	0x00009840
        /*0630*/ 	.word	0x00000006
        /*0634*/ 	.word	0x00000000
        /*0638*/ 	.short	0x010a
        /*063a*/ 	.byte	0x3f
	.zero		1


	//   ....[91]....
        /*063c*/ 	.word	0x00009890
        /*0640*/ 	.word	0x00000009
        /*0644*/ 	.word	0x00000000
        /*0648*/ 	.short	0x010a
        /*064a*/ 	.byte	0x3f
	.zero		1


	//   ....[92]....
        /*064c*/ 	.word	0x000098e0
        /*0650*/ 	.word	0x00000006
        /*0654*/ 	.word	0x00000000
        /*0658*/ 	.short	0x010a
        /*065a*/ 	.byte	0x3f
	.zero		1


	//   ....[93]....
        /*065c*/ 	.word	0x00009930
        /*0660*/ 	.word	0x00000009
        /*0664*/ 	.word	0x00000000
        /*0668*/ 	.short	0x010a
        /*066a*/ 	.byte	0x3f
	.zero		1


	//   ....[94]....
        /*066c*/ 	.word	0x00009980
        /*0670*/ 	.word	0x00000006
        /*0674*/ 	.word	0x00000000
        /*0678*/ 	.short	0x010a
        /*067a*/ 	.byte	0x3f
	.zero		1


	//   ....[95]....
        /*067c*/ 	.word	0x000099d0
        /*0680*/ 	.word	0x00000009
        /*0684*/ 	.word	0x00000000
        /*0688*/ 	.short	0x010a
        /*068a*/ 	.byte	0x3f
	.zero		1


	//   ....[96]....
        /*068c*/ 	.word	0x00009a20
        /*0690*/ 	.word	0x00000006
        /*0694*/ 	.word	0x00000000
        /*0698*/ 	.short	0x010a
        /*069a*/ 	.byte	0x3f
	.zero		1


	//----- nvinfo : EIATTR_NUM_MBARRIERS
	.align		4
.L_36:
        /*069c*/ 	.byte	0x03, 0x38
        /*069e*/ 	.short	0x001e


	//----- nvinfo : EIATTR_EXIT_INSTR_OFFSETS
	.align		4
        /*06a0*/ 	.byte	0x04, 0x1c
        /*06a2*/ 	.short	(.L_38 - .L_37)


	//   ....[0]....
.L_37:
        /*06a4*/ 	.word	0x00000bd0


	//   ....[1]....
        /*06a8*/ 	.word	0x000013e0


	//   ....[2]....
        /*06ac*/ 	.word	0x00006570


	//   ....[3]....
        /*06b0*/ 	.word	0x00006ba0


	//   ....[4]....
        /*06b4*/ 	.word	0x00006bd0


	//   ....[5]....
        /*06b8*/ 	.word	0x00007e70


	//   ....[6]....
        /*06bc*/ 	.word	0x00009170


	//----- nvinfo : EIATTR_MAX_THREADS
	.align		4
.L_38:
        /*06c0*/ 	.byte	0x04, 0x05
        /*06c2*/ 	.short	(.L_40 - .L_39)
.L_39:
        /*06c4*/ 	.word	0x00000180
        /*06c8*/ 	.word	0x00000001
        /*06cc*/ 	.word	0x00000001


	//----- nvinfo : EIATTR_CRS_STACK_SIZE
	.align		4
.L_40:
        /*06d0*/ 	.byte	0x04, 0x1e
        /*06d2*/ 	.short	(.L_42 - .L_41)
.L_41:
        /*06d4*/ 	.word	0x00000000


	//----- nvinfo : EIATTR_CBANK_PARAM_SIZE
	.align		4
.L_42:
        /*06d8*/ 	.byte	0x03, 0x19
        /*06da*/ 	.short	0x0770


	//----- nvinfo : EIATTR_PARAM_CBANK
	.align		4
        /*06dc*/ 	.byte	0x04, 0x0a
        /*06de*/ 	.short	(.L_44 - .L_43)
	.align		4
.L_43:
        /*06e0*/ 	.word	index@(.nv.constant0._ZN7cutlass13device_kernelINS_4gemm6kernel13GemmUniversalIN4cute5tupleIJiiiiEEENS1_10collective13CollectiveMmaINS1_37MainloopSm90TmaGmmaWarpSpecializedFP8ILi10ENS5_IJNS4_1CILi1EEESB_SB_EEENS1_35KernelTmaWarpSpecializedCooperativeEEENS5_IJNSA_ILi256EEENSA_ILi64EEESG_EEENS_12float_e4m3_tENS5_IJlSB_lEEESI_SJ_NS4_8TiledMMAINS4_8MMA_AtomIJNS4_4SM904GMMA30MMA_64x64x32_F32E4M3E4M3_SS_TNILNSN_7ScaleInE1ELSP_1EEEEEENS4_6LayoutINS5_IJNSA_ILi2EEESB_SB_EEENS5_IJSB_NSA_ILi0EEESV_EEEEENS5_IJNS4_10UnderscoreESY_SY_EEEEENS4_13SM90_TMA_LOADENS4_14ComposedLayoutINS4_7SwizzleILi2ELi4ELi3EEENS4_18smem_ptr_flag_bitsILi8EEENSS_INS5_IJNSA_ILi8EEESG_EEENS5_IJSG_SB_EEEEEEEvNS4_8identityES11_S1B_vS1C_EENS_8epilogue10collective18CollectiveEpilogueINS1E_22Sm90TmaWarpSpecializedILi4ELi2ELi16ELb0ELb0EEEJSH_NS5_IJNSA_ILi128EEENSA_ILi32EEEEEESI_SJ_SI_SJ_NS1E_6fusion15FusionCallbacksIS1I_NS1M_13LinCombEltActINS1E_6thread4ReLuESI_fSI_fLNS_15FloatRoundStyleE2EEESH_S1L_JEEES11_NS12_INS13_ILi1ELi4ELi3EEES16_NSS_INS5_IJS17_S1K_EEENS5_IJS1K_SB_EEEEEEENS4_39AutoVectorizingCopyWithAssumedAlignmentILi128EEENS4_14SM90_TMA_STOREES1Y_S20_NS4_9Copy_AtomIJNS4_17SM90_U32x4_STSM_NENS_6half_tEEEEvEEEvvEEEEvNT_6ParamsE)
        /*06e4*/ 	.short	0x0210
        /*06e6*/ 	.short	0x0770


	//----- nvinfo : EIATTR_SW_WAR
	.align		4
.L_44:
        /*06e8*/ 	.byte	0x04, 0x36
        /*06ea*/ 	.short	(.L_46 - .L_45)
.L_45:
        /*06ec*/ 	.word	0x00000008
.L_46:


//--------------------- .nv.callgraph             --------------------------
	.section	.nv.callgraph,"",@"SHT_CUDA_CALLGRAPH"
	.align	4
	.sectionentsize	8
	.align		4
        /*0000*/ 	.word	0x00000000
	.align		4
        /*0004*/ 	.word	0xffffffff
	.align		4
        /*0008*/ 	.word	index@(_ZN7cutlass13device_kernelINS_4gemm6kernel13GemmUniversalIN4cute5tupleIJiiiiEEENS1_10collective13CollectiveMmaINS1_37MainloopSm90TmaGmmaWarpSpecializedFP8ILi10ENS5_IJNS4_1CILi1EEESB_SB_EEENS1_35KernelTmaWarpSpecializedCooperativeEEENS5_IJNSA_ILi256EEENSA_ILi64EEESG_EEENS_12float_e4m3_tENS5_IJlSB_lEEESI_SJ_NS4_8TiledMMAINS4_8MMA_AtomIJNS4_4SM904GMMA30MMA_64x64x32_F32E4M3E4M3_SS_TNILNSN_7ScaleInE1ELSP_1EEEEEENS4_6LayoutINS5_IJNSA_ILi2EEESB_SB_EEENS5_IJSB_NSA_ILi0EEESV_EEEEENS5_IJNS4_10UnderscoreESY_SY_EEEEENS4_13SM90_TMA_LOADENS4_14ComposedLayoutINS4_7SwizzleILi2ELi4ELi3EEENS4_18smem_ptr_flag_bitsILi8EEENSS_INS5_IJNSA_ILi8EEESG_EEENS5_IJSG_SB_EEEEEEEvNS4_8identityES11_S1B_vS1C_EENS_8epilogue10collective18CollectiveEpilogueINS1E_22Sm90TmaWarpSpecializedILi4ELi2ELi16ELb0ELb0EEEJSH_NS5_IJNSA_ILi128EEENSA_ILi32EEEEEESI_SJ_SI_SJ_NS1E_6fusion15FusionCallbacksIS1I_NS1M_13LinCombEltActINS1E_6thread4ReLuESI_fSI_fLNS_15FloatRoundStyleE2EEESH_S1L_JEEES11_NS12_INS13_ILi1ELi4ELi3EEES16_NSS_INS5_IJS17_S1K_EEENS5_IJS1K_SB_EEEEEEENS4_39AutoVectorizingCopyWithAssumedAlignmentILi128EEENS4_14SM90_TMA_STOREES1Y_S20_NS4_9Copy_AtomIJNS4_17SM90_U32x4_STSM_NENS_6half_tEEEEvEEEvvEEEEvNT_6ParamsE)
	.align		4
        /*000c*/ 	.word	index@(__assertfail)
	.align		4
        /*0010*/ 	.word	0x00000000
	.align		4
        /*0014*/ 	.word	0xfffffffe
	.align		4
        /*0018*/ 	.word	0x00000000
	.align		4
        /*001c*/ 	.word	0xfffffffd
	.align		4
        /*0020*/ 	.word	0x00000000
	.align		4
        /*0024*/ 	.word	0xfffffffc


//--------------------- .nv.constant4             --------------------------
	.section	.nv.constant4,"a",@progbits
	.align	8
	.align		8
.nv.constant4:
        /*0000*/ 	.dword	__assertfail
	.align		8
        /*0008*/ 	.dword	__unnamed_1
	.align		8
        /*0010*/ 	.dword	__unnamed_2
	.align		8
        /*0018*/ 	.dword	_ZN39_INTERNAL_16cdb31f_4_k_cu_09723c40_29324cuda3std3__45__cpo5beginE
	.align		8
        /*0020*/ 	.dword	_ZN39_INTERNAL_16cdb31f_4_k_cu_09723c40_29324cuda3std3__45__cpo3endE
	.align		8
        /*0028*/ 	.dword	_ZN39_INTERNAL_16cdb31f_4_k_cu_09723c40_29324cuda3std3__45__cpo6cbeginE
	.align		8
        /*0030*/ 	.dword	_ZN39_INTERNAL_16cdb31f_4_k_cu_09723c40_29324cuda3std3__45__cpo4cendE
	.align		8
        /*0038*/ 	.dword	_ZN39_INTERNAL_16cdb31f_4_k_cu_09723c40_29324cuda3std3__441_GLOBAL__N__16cdb31f_4_k_cu_09723c40_29326ignoreE
	.align		8
        /*0040*/ 	.dword	_ZN39_INTERNAL_16cdb31f_4_k_cu_09723c40_29324cuda3std3__419piecewise_constructE
	.align		8
        /*0048*/ 	.dword	_ZN39_INTERNAL_16cdb31f_4_k_cu_09723c40_29324cuda3std3__48in_placeE
	.align		8
        /*0050*/ 	.dword	_ZN39_INTERNAL_16cdb31f_4_k_cu_09723c40_29324cuda3std6ranges3__45__cpo4swapE
	.align		8
        /*0058*/ 	.dword	_ZN39_INTERNAL_16cdb31f_4_k_cu_09723c40_29324cuda3std6ranges3__45__cpo9iter_moveE
	.align		8
        /*0060*/ 	.dword	_ZN39_INTERNAL_16cdb31f_4_k_cu_09723c40_29324cute7productE
	.align		8
        /*0068*/ 	.dword	_ZN39_INTERNAL_16cdb31f_4_k_cu_09723c40_29324cute1_E
	.align		8
        /*0070*/ 	.dword	$str$24
	.align		8
        /*0078*/ 	.dword	$str$25


//--------------------- .text._ZN7cutlass13device_kernelINS_4gemm6kernel13GemmUniversalIN4cute5tupleIJiiiiEEENS1_10collective13CollectiveMmaINS1_37MainloopSm90TmaGmmaWarpSpecializedFP8ILi10ENS5_IJNS4_1CILi1EEESB_SB_EEENS1_35KernelTmaWarpSpecializedCooperativeEEENS5_IJNSA_ILi256EEENSA_ILi64EEESG_EEENS_12float_e4m3_tENS5_IJlSB_lEEESI_SJ_NS4_8TiledMMAINS4_8MMA_AtomIJNS4_4SM904GMMA30MMA_64x64x32_F32E4M3E4M3_SS_TNILNSN_7ScaleInE1ELSP_1EEEEEENS4_6LayoutINS5_IJNSA_ILi2EEESB_SB_EEENS5_IJSB_NSA_ILi0EEESV_EEEEENS5_IJNS4_10UnderscoreESY_SY_EEEEENS4_13SM90_TMA_LOADENS4_14ComposedLayoutINS4_7SwizzleILi2ELi4ELi3EEENS4_18smem_ptr_flag_bitsILi8EEENSS_INS5_IJNSA_ILi8EEESG_EEENS5_IJSG_SB_EEEEEEEvNS4_8identityES11_S1B_vS1C_EENS_8epilogue10collective18CollectiveEpilogueINS1E_22Sm90TmaWarpSpecializedILi4ELi2ELi16ELb0ELb0EEEJSH_NS5_IJNSA_ILi128EEENSA_ILi32EEEEEESI_SJ_SI_SJ_NS1E_6fusion15FusionCallbacksIS1I_NS1M_13LinCombEltActINS1E_6thread4ReLuESI_fSI_fLNS_15FloatRoundStyleE2EEESH_S1L_JEEES11_NS12_INS13_ILi1ELi4ELi3EEES16_NSS_INS5_IJS17_S1K_EEENS5_IJS1K_SB_EEEEEEENS4_39AutoVectorizingCopyWithAssumedAlignmentILi128EEENS4_14SM90_TMA_STOREES1Y_S20_NS4_9Copy_AtomIJNS4_17SM90_U32x4_STSM_NENS_6half_tEEEEvEEEvvEEEEvNT_6ParamsE --------------------------
	.section	.text._ZN7cutlass13device_kernelINS_4gemm6kernel13GemmUniversalIN4cute5tupleIJiiiiEEENS1_10collective13CollectiveMmaINS1_37MainloopSm90TmaGmmaWarpSpecializedFP8ILi10ENS5_IJNS4_1CILi1EEESB_SB_EEENS1_35KernelTmaWarpSpecializedCooperativeEEENS5_IJNSA_ILi256EEENSA_ILi64EEESG_EEENS_12float_e4m3_tENS5_IJlSB_lEEESI_SJ_NS4_8TiledMMAINS4_8MMA_AtomIJNS4_4SM904GMMA30MMA_64x64x32_F32E4M3E4M3_SS_TNILNSN_7ScaleInE1ELSP_1EEEEEENS4_6LayoutINS5_IJNSA_ILi2EEESB_SB_EEENS5_IJSB_NSA_ILi0EEESV_EEEEENS5_IJNS4_10UnderscoreESY_SY_EEEEENS4_13SM90_TMA_LOADENS4_14ComposedLayoutINS4_7SwizzleILi2ELi4ELi3EEENS4_18smem_ptr_flag_bitsILi8EEENSS_INS5_IJNSA_ILi8EEESG_EEENS5_IJSG_SB_EEEEEEEvNS4_8identityES11_S1B_vS1C_EENS_8epilogue10collective18CollectiveEpilogueINS1E_22Sm90TmaWarpSpecializedILi4ELi2ELi16ELb0ELb0EEEJSH_NS5_IJNSA_ILi128EEENSA_ILi32EEEEEESI_SJ_SI_SJ_NS1E_6fusion15FusionCallbacksIS1I_NS1M_13LinCombEltActINS1E_6thread4ReLuESI_fSI_fLNS_15FloatRoundStyleE2EEESH_S1L_JEEES11_NS12_INS13_ILi1ELi4ELi3EEES16_NSS_INS5_IJS17_S1K_EEENS5_IJS1K_SB_EEEEEEENS4_39AutoVectorizingCopyWithAssumedAlignmentILi128EEENS4_14SM90_TMA_STOREES1Y_S20_NS4_9Copy_AtomIJNS4_17SM90_U32x4_STSM_NENS_6half_tEEEEvEEEvvEEEEvNT_6ParamsE,"ax",@progbits
	.align	128
.text._ZN7cutlass13device_kernelINS_4gemm6kernel13GemmUniversalIN4cute5tupleIJiiiiEEENS1_10collective13CollectiveMmaINS1_37MainloopSm90TmaGmmaWarpSpecializedFP8ILi10ENS5_IJNS4_1CILi1EEESB_SB_EEENS1_35KernelTmaWarpSpecializedCooperativeEEENS5_IJNSA_ILi256EEENSA_ILi64EEESG_EEENS_12float_e4m3_tENS5_IJlSB_lEEESI_SJ_NS4_8TiledMMAINS4_8MMA_AtomIJNS4_4SM904GMMA30MMA_64x64x32_F32E4M3E4M3_SS_TNILNSN_7ScaleInE1ELSP_1EEEEEENS4_6LayoutINS5_IJNSA_ILi2EEESB_SB_EEENS5_IJSB_NSA_ILi0EEESV_EEEEENS5_IJNS4_10UnderscoreESY_SY_EEEEENS4_13SM90_TMA_LOADENS4_14ComposedLayoutINS4_7SwizzleILi2ELi4ELi3EEENS4_18smem_ptr_flag_bitsILi8EEENSS_INS5_IJNSA_ILi8EEESG_EEENS5_IJSG_SB_EEEEEEEvNS4_8identityES11_S1B_vS1C_EENS_8epilogue10collective18CollectiveEpilogueINS1E_22Sm90TmaWarpSpecializedILi4ELi2ELi16ELb0ELb0EEEJSH_NS5_IJNSA_ILi128EEENSA_ILi32EEEEEESI_SJ_SI_SJ_NS1E_6fusion15FusionCallbacksIS1I_NS1M_13LinCombEltActINS1E_6thread4ReLuESI_fSI_fLNS_15FloatRoundStyleE2EEESH_S1L_JEEES11_NS12_INS13_ILi1ELi4ELi3EEES16_NSS_INS5_IJS17_S1K_EEENS5_IJS1K_SB_EEEEEEENS4_39AutoVectorizingCopyWithAssumedAlignmentILi128EEENS4_14SM90_TMA_STOREES1Y_S20_NS4_9Copy_AtomIJNS4_17SM90_U32x4_STSM_NENS_6half_tEEEEvEEEvvEEEEvNT_6ParamsE:
        .type           _ZN7cutlass13device_kernelINS_4gemm6kernel13GemmUniversalIN4cute5tupleIJiiiiEEENS1_10collective13CollectiveMmaINS1_37MainloopSm90TmaGmmaWarpSpecializedFP8ILi10ENS5_IJNS4_1CILi1EEESB_SB_EEENS1_35KernelTmaWarpSpecializedCooperativeEEENS5_IJNSA_ILi256EEENSA_ILi64EEESG_EEENS_12float_e4m3_tENS5_IJlSB_lEEESI_SJ_NS4_8TiledMMAINS4_8MMA_AtomIJNS4_4SM904GMMA30MMA_64x64x32_F32E4M3E4M3_SS_TNILNSN_7ScaleInE1ELSP_1EEEEEENS4_6LayoutINS5_IJNSA_ILi2EEESB_SB_EEENS5_IJSB_NSA_ILi0EEESV_EEEEENS5_IJNS4_10UnderscoreESY_SY_EEEEENS4_13SM90_TMA_LOADENS4_14ComposedLayoutINS4_7SwizzleILi2ELi4ELi3EEENS4_18smem_ptr_flag_bitsILi8EEENSS_INS5_IJNSA_ILi8EEESG_EEENS5_IJSG_SB_EEEEEEEvNS4_8identityES11_S1B_vS1C_EENS_8epilogue10collective18CollectiveEpilogueINS1E_22Sm90TmaWarpSpecializedILi4ELi2ELi16ELb0ELb0EEEJSH_NS5_IJNSA_ILi128EEENSA_ILi32EEEEEESI_SJ_SI_SJ_NS1E_6fusion15FusionCallbacksIS1I_NS1M_13LinCombEltActINS1E_6thread4ReLuESI_fSI_fLNS_15FloatRoundStyleE2EEESH_S1L_JEEES11_NS12_INS13_ILi1ELi4ELi3EEES16_NSS_INS5_IJS17_S1K_EEENS5_IJS1K_SB_EEEEEEENS4_39AutoVectorizingCopyWithAssumedAlignmentILi128EEENS4_14SM90_TMA_STOREES1Y_S20_NS4_9Copy_AtomIJNS4_17SM90_U32x4_STSM_NENS_6half_tEEEEvEEEvvEEEEvNT_6ParamsE,@function
        .size           _ZN7cutlass13device_kernelINS_4gemm6kernel13GemmUniversalIN4cute5tupleIJiiiiEEENS1_10collective13CollectiveMmaINS1_37MainloopSm90TmaGmmaWarpSpecializedFP8ILi10ENS5_IJNS4_1CILi1EEESB_SB_EEENS1_35KernelTmaWarpSpecializedCooperativeEEENS5_IJNSA_ILi256EEENSA_ILi64EEESG_EEENS_12float_e4m3_tENS5_IJlSB_lEEESI_SJ_NS4_8TiledMMAINS4_8MMA_AtomIJNS4_4SM904GMMA30MMA_64x64x32_F32E4M3E4M3_SS_TNILNSN_7ScaleInE1ELSP_1EEEEEENS4_6LayoutINS5_IJNSA_ILi2EEESB_SB_EEENS5_IJSB_NSA_ILi0EEESV_EEEEENS5_IJNS4_10UnderscoreESY_SY_EEEEENS4_13SM90_TMA_LOADENS4_14ComposedLayoutINS4_7SwizzleILi2ELi4ELi3EEENS4_18smem_ptr_flag_bitsILi8EEENSS_INS5_IJNSA_ILi8EEESG_EEENS5_IJSG_SB_EEEEEEEvNS4_8identityES11_S1B_vS1C_EENS_8epilogue10collective18CollectiveEpilogueINS1E_22Sm90TmaWarpSpecializedILi4ELi2ELi16ELb0ELb0EEEJSH_NS5_IJNSA_ILi128EEENSA_ILi32EEEEEESI_SJ_SI_SJ_NS1E_6fusion15FusionCallbacksIS1I_NS1M_13LinCombEltActINS1E_6thread4ReLuESI_fSI_fLNS_15FloatRoundStyleE2EEESH_S1L_JEEES11_NS12_INS13_ILi1ELi4ELi3EEES16_NSS_INS5_IJS17_S1K_EEENS5_IJS1K_SB_EEEEEEENS4_39AutoVectorizingCopyWithAssumedAlignmentILi128EEENS4_14SM90_TMA_STOREES1Y_S20_NS4_9Copy_AtomIJNS4_17SM90_U32x4_STSM_NENS_6half_tEEEEvEEEvvEEEEvNT_6ParamsE,(.L_x_201 - _ZN7cutlass13device_kernelINS_4gemm6kernel13GemmUniversalIN4cute5tupleIJiiiiEEENS1_10collective13CollectiveMmaINS1_37MainloopSm90TmaGmmaWarpSpecializedFP8ILi10ENS5_IJNS4_1CILi1EEESB_SB_EEENS1_35KernelTmaWarpSpecializedCooperativeEEENS5_IJNSA_ILi256EEENSA_ILi64EEESG_EEENS_12float_e4m3_tENS5_IJlSB_lEEESI_SJ_NS4_8TiledMMAINS4_8MMA_AtomIJNS4_4SM904GMMA30MMA_64x64x32_F32E4M3E4M3_SS_TNILNSN_7ScaleInE1ELSP_1EEEEEENS4_6LayoutINS5_IJNSA_ILi2EEESB_SB_EEENS5_IJSB_NSA_ILi0EEESV_EEEEENS5_IJNS4_10UnderscoreESY_SY_EEEEENS4_13SM90_TMA_LOADENS4_14ComposedLayoutINS4_7SwizzleILi2ELi4ELi3EEENS4_18smem_ptr_flag_bitsILi8EEENSS_INS5_IJNSA_ILi8EEESG_EEENS5_IJSG_SB_EEEEEEEvNS4_8identityES11_S1B_vS1C_EENS_8epilogue10collective18CollectiveEpilogueINS1E_22Sm90TmaWarpSpecializedILi4ELi2ELi16ELb0ELb0EEEJSH_NS5_IJNSA_ILi128EEENSA_ILi32EEEEEESI_SJ_SI_SJ_NS1E_6fusion15FusionCallbacksIS1I_NS1M_13LinCombEltActINS1E_6thread4ReLuESI_fSI_fLNS_15FloatRoundStyleE2EEESH_S1L_JEEES11_NS12_INS13_ILi1ELi4ELi3EEES16_NSS_INS5_IJS17_S1K_EEENS5_IJS1K_SB_EEEEEEENS4_39AutoVectorizingCopyWithAssumedAlignmentILi128EEENS4_14SM90_TMA_STOREES1Y_S20_NS4_9Copy_AtomIJNS4_17SM90_U32x4_STSM_NENS_6half_tEEEEvEEEvvEEEEvNT_6ParamsE)
        .other          _ZN7cutlass13device_kernelINS_4gemm6kernel13GemmUniversalIN4cute5tupleIJiiiiEEENS1_10collective13CollectiveMmaINS1_37MainloopSm90TmaGmmaWarpSpecializedFP8ILi10ENS5_IJNS4_1CILi1EEESB_SB_EEENS1_35KernelTmaWarpSpecializedCooperativeEEENS5_IJNSA_ILi256EEENSA_ILi64EEESG_EEENS_12float_e4m3_tENS5_IJlSB_lEEESI_SJ_NS4_8TiledMMAINS4_8MMA_AtomIJNS4_4SM904GMMA30MMA_64x64x32_F32E4M3E4M3_SS_TNILNSN_7ScaleInE1ELSP_1EEEEEENS4_6LayoutINS5_IJNSA_ILi2EEESB_SB_EEENS5_IJSB_NSA_ILi0EEESV_EEEEENS5_IJNS4_10UnderscoreESY_SY_EEEEENS4_13SM90_TMA_LOADENS4_14ComposedLayoutINS4_7SwizzleILi2ELi4ELi3EEENS4_18smem_ptr_flag_bitsILi8EEENSS_INS5_IJNSA_ILi8EEESG_EEENS5_IJSG_SB_EEEEEEEvNS4_8identityES11_S1B_vS1C_EENS_8epilogue10collective18CollectiveEpilogueINS1E_22Sm90TmaWarpSpecializedILi4ELi2ELi16ELb0ELb0EEEJSH_NS5_IJNSA_ILi128EEENSA_ILi32EEEEEESI_SJ_SI_SJ_NS1E_6fusion15FusionCallbacksIS1I_NS1M_13LinCombEltActINS1E_6thread4ReLuESI_fSI_fLNS_15FloatRoundStyleE2EEESH_S1L_JEEES11_NS12_INS13_ILi1ELi4ELi3EEES16_NSS_INS5_IJS17_S1K_EEENS5_IJS1K_SB_EEEEEEENS4_39AutoVectorizingCopyWithAssumedAlignmentILi128EEENS4_14SM90_TMA_STOREES1Y_S20_NS4_9Copy_AtomIJNS4_17SM90_U32x4_STSM_NENS_6half_tEEEEvEEEvvEEEEvNT_6ParamsE,@"STO_CUDA_ENTRY STV_DEFAULT"
_ZN7cutlass13device_kernelINS_4gemm6kernel13GemmUniversalIN4cute5tupleIJiiiiEEENS1_10collective13CollectiveMmaINS1_37MainloopSm90TmaGmmaWarpSpecializedFP8ILi10ENS5_IJNS4_1CILi1EEESB_SB_EEENS1_35KernelTmaWarpSpecializedCooperativeEEENS5_IJNSA_ILi256EEENSA_ILi64EEESG_EEENS_12float_e4m3_tENS5_IJlSB_lEEESI_SJ_NS4_8TiledMMAINS4_8MMA_AtomIJNS4_4SM904GMMA30MMA_64x64x32_F32E4M3E4M3_SS_TNILNSN_7ScaleInE1ELSP_1EEEEEENS4_6LayoutINS5_IJNSA_ILi2EEESB_SB_EEENS5_IJSB_NSA_ILi0EEESV_EEEEENS5_IJNS4_10UnderscoreESY_SY_EEEEENS4_13SM90_TMA_LOADENS4_14ComposedLayoutINS4_7SwizzleILi2ELi4ELi3EEENS4_18smem_ptr_flag_bitsILi8EEENSS_INS5_IJNSA_ILi8EEESG_EEENS5_IJSG_SB_EEEEEEEvNS4_8identityES11_S1B_vS1C_EENS_8epilogue10collective18CollectiveEpilogueINS1E_22Sm90TmaWarpSpecializedILi4ELi2ELi16ELb0ELb0EEEJSH_NS5_IJNSA_ILi128EEENSA_ILi32EEEEEESI_SJ_SI_SJ_NS1E_6fusion15FusionCallbacksIS1I_NS1M_13LinCombEltActINS1E_6thread4ReLuESI_fSI_fLNS_15FloatRoundStyleE2EEESH_S1L_JEEES11_NS12_INS13_ILi1ELi4ELi3EEES16_NSS_INS5_IJS17_S1K_EEENS5_IJS1K_SB_EEEEEEENS4_39AutoVectorizingCopyWithAssumedAlignmentILi128EEENS4_14SM90_TMA_STOREES1Y_S20_NS4_9Copy_AtomIJNS4_17SM90_U32x4_STSM_NENS_6half_tEEEEvEEEvvEEEEvNT_6ParamsE:
[----:B------:R-:W1:Y:S01]  /*0000*/  LDC R1, c[0x0][0x28] ;  /* 0x00000a00ff017b82 */ /* 0x000e620000000800 */
[----:B------:R-:W2:Y:S07]  /*0010*/  S2R R18, SR_TID.X ;  /* 0x0000000000127919 */ /* 0x000eae0000002100 */
[----:B------:R-:W3:Y:S01]  /*0020*/  LDC.64 R8, c[0x0][0x588] ;  /* 0x00016200ff087b82 */ /* 0x000ee20000000a00 */
[----:B------:R-:W-:Y:S01]  /*0030*/  ELECT P0, URZ, PT ;  /* 0x00000000003f782f */ /* 0x000fe20003800000 */
[----:B------:R-:W-:Y:S01]  /*0040*/  BSSY B0, `(.L_x_0) ;  /* 0x0000016000007945 */ /* 0x000fe20003800000 */
[----:B--2---:R-:W-:-:S02]  /*0050*/  SHF.R.U32.HI R0, RZ, 0x5, R18 ;  /* 0x00000005ff007819 */ /* 0x004fc40000011612 */
[----:B------:R-:W-:-:S03]  /*0060*/  SHF.R.U32.HI R4, RZ, 0x7, R18 ;  /* 0x00000007ff047819 */ /* 0x000fc60000011612 */
[----:B------:R-:W2:Y:S04]  /*0070*/  SHFL.IDX PT, R3, R0, RZ, 0x1f ;  /* 0x00001fff00037589 */ /* 0x000ea800000e0000 */
[----:B------:R4:W1:Y:S01]  /*0080*/  SHFL.IDX PT, R6, R4, RZ, 0x1f ;  /* 0x00001fff04067589 */ /* 0x00086200000e0000 */
[----:B--2---:R-:W-:Y:S02]  /*0090*/  ISETP.NE.OR P0, PT, R3, RZ, !P0 ;  /* 0x000000ff0300720c */ /* 0x004fe40004705670 */
[----:B------:R-:W-:-:S11]  /*00a0*/  SHF.R.S32.HI R2, RZ, 0x1f, R3 ;  /* 0x0000001fff027819 */ /* 0x000fd60000011403 */
[----:B-1-34-:R-:W-:Y:S05]  /*00b0*/  @P0 BRA `(.L_x_1) ;  /* 0x0000000000380947 */ /* 0x01afea0003800000 */
[----:B------:R-:W-:Y:S02]  /*00c0*/  ULDC.64 UR4, c[0x0][0x198] ;  /* 0x0000660000047ab9 */ /* 0x000fe40000000a00 */
[----:B------:R-:W-:Y:S02]  /*00d0*/  UIADD3 UR6, UP0, UR4, 0xf0, URZ ;  /* 0x000000f004067890 */ /* 0x000fe4000ff1e03f */
[----:B------:R-:W-:Y:S02]  /*00e0*/  UIADD3 UR8, UP1, UR4, 0x1f0, URZ ;  /* 0x000001f004087890 */ /* 0x000fe4000ff3e03f */
[----:B------:R-:W-:Y:S02]  /*00f0*/  UIADD3 UR10, UP2, UR4, 0x3f0, URZ ;  /* 0x000003f0040a7890 */ /* 0x000fe4000ff5e03f */
[----:B------:R-:W-:Y:S02]  /*0100*/  UIADD3 UR4, UP3, UR4, 0x4f0, URZ ;  /* 0x000004f004047890 */ /* 0x000fe4000ff7e03f */
[----:B------:R-:W-:-:S02]  /*0110*/  UIADD3.X UR7, URZ, UR5, URZ, UP0, !UPT ;  /* 0x000000053f077290 */ /* 0x000fc400087fe43f */
[----:B------:R-:W-:Y:S02]  /*0120*/  UIADD3.X UR9, URZ, UR5, URZ, UP1, !UPT ;  /* 0x000000053f097290 */ /* 0x000fe40008ffe43f */
[----:B------:R-:W-:Y:S02]  /*0130*/  UIADD3.X UR11, URZ, UR5, URZ, UP2, !UPT ;  /* 0x000000053f0b7290 */ /* 0x000fe400097fe43f */
[----:B------:R-:W-:-:S03]  /*0140*/  UIADD3.X UR5, URZ, UR5, URZ, UP3, !UPT ;  /* 0x000000053f057290 */ /* 0x000fc60009ffe43f */
[----:B------:R1:W-:Y:S02]  /*0150*/  UTMACCTL.PF [UR6] ;  /* 0x00000000060079b9 */ /* 0x0003e40008040000 */
[----:B------:R1:W-:Y:S02]  /*0160*/  UTMACCTL.PF [UR8] ;  /* 0x00000000080079b9 */ /* 0x0003e40008040000 */
[----:B------:R1:W-:Y:S02]  /*0170*/  UTMACCTL.PF [UR10] ;  /* 0x000000000a0079b9 */ /* 0x0003e40008040000 */
[----:B------:R1:W-:Y:S02]  /*0180*/  UTMACCTL.PF [UR4] ;  /* 0x00000000040079b9 */ /* 0x0003e40008040000 */
[----:B-1----:R-:W-:Y:S01]  /*0190*/  NOP ;  /* 0x0000000000007918 */ /* 0x002fe20000000000 */
.L_x_1:
[----:B------:R-:W-:Y:S05]  /*01a0*/  BSYNC B0 ;  /* 0x0000000000007941 */ /* 0x000fea0003800000 */
.L_x_0:
[----:B------:R-:W-:Y:S01]  /*01b0*/  ULDC.64 UR4, c[0x0][0x590] ;  /* 0x0001640000047ab9 */ /* 0x000fe20000000a00 */
[----:B------:R-:W-:Y:S01]  /*01c0*/  LEA.HI R2, R2, R3, RZ, 0x2 ;  /* 0x0000000302027211 */ /* 0x000fe200078f10ff */
[----:B------:R-:W-:Y:S01]  /*01d0*/  ULDC.64 UR40, c[0x0][0x208] ;  /* 0x0000820000287ab9 */ /* 0x000fe20000000a00 */
[----:B------:R-:W-:Y:S01]  /*01e0*/  ISETP.NE.U32.AND P2, PT, RZ, UR4, PT ;  /* 0x00000004ff007c0c */ /* 0x000fe2000bf45070 */
[----:B------:R-:W-:Y:S01]  /*01f0*/  IMAD.MOV.U32 R4, RZ, RZ, R8 ;  /* 0x000000ffff047224 */ /* 0x000fe200078e0008 */
[----:B------:R-:W-:Y:S01]  /*0200*/  LOP3.LUT R2, R2, 0xfffffffc, RZ, 0xc0, !PT ;  /* 0xfffffffc02027812 */ /* 0x000fe200078ec0ff */
[----:B------:R-:W-:Y:S01]  /*0210*/  IMAD.MOV.U32 R5, RZ, RZ, R9 ;  /* 0x000000ffff057224 */ /* 0x000fe200078e0009 */
[----:B------:R-:W-:-:S03]  /*0220*/  ISETP.NE.AND.EX P3, PT, RZ, UR5, PT, P2 ;  /* 0x00000005ff007c0c */ /* 0x000fc6000bf65320 */
[--C-:B------:R-:W-:Y:S01]  /*0230*/  IMAD.IADD R3, R3, 0x1, -R2.reuse ;  /* 0x0000000103037824 */ /* 0x100fe200078e0a02 */
[----:B------:R-:W-:-:S09]  /*0240*/  PRMT R2, RZ, 0x7610, R2 ;  /* 0x00007610ff027816 */ /* 0x000fd20000000002 */
[----:B------:R-:W-:Y:S05]  /*0250*/  @P3 BRA `(.L_x_2) ;  /* 0x0000000000303947 */ /* 0x000fea0003800000 */
[----:B------:R-:W-:Y:S02]  /*0260*/  ULDC.64 UR6, c[0x0][0x588] ;  /* 0x0001620000067ab9 */ /* 0x000fe40000000a00 */
[----:B------:R-:W-:-:S04]  /*0270*/  ISETP.NE.U32.AND P0, PT, RZ, UR6, PT ;  /* 0x00000006ff007c0c */ /* 0x000fc8000bf05070 */
[----:B------:R-:W-:-:S13]  /*0280*/  ISETP.NE.AND.EX P0, PT, RZ, UR7, PT, P0 ;  /* 0x00000007ff007c0c */ /* 0x000fda000bf05300 */
[----:B------:R-:W-:Y:S05]  /*0290*/  @!P0 BRA `(.L_x_3) ;  /* 0x0000000000108947 */ /* 0x000fea0003800000 */
[----:B------:R-:W2:Y:S02]  /*02a0*/  LDG.E R2, desc[UR40][R4.64] ;  /* 0x0000002804027981 */ /* 0x000ea4000c1e1900 */
[----:B--2---:R-:W-:Y:S01]  /*02b0*/  FSETP.NEU.AND P1, PT, R2, RZ, PT ;  /* 0x000000ff0200720b */ /* 0x004fe20003f2d000 */
[----:B------:R-:W-:Y:S01]  /*02c0*/  IMAD.MOV.U32 R2, RZ, RZ, 0x1 ;  /* 0x00000001ff027424 */ /* 0x000fe200078e00ff */
[----:B------:R-:W-:Y:S11]  /*02d0*/  BRA `(.L_x_2) ;  /* 0x0000000000107947 */ /* 0x000ff60003800000 */
.L_x_3:
[----:B------:R-:W-:Y:S01]  /*02e0*/  ULDC UR6, c[0x0][0x580] ;  /* 0x0001600000067ab9 */ /* 0x000fe20000000800 */
[----:B------:R-:W-:Y:S02]  /*02f0*/  MOV R2, 0x1 ;  /* 0x0000000100027802 */ /* 0x000fe40000000f00 */
[----:B------:R-:W-:Y:S02]  /*0300*/  CS2R R4, SRZ ;  /* 0x0000000000047805 */ /* 0x000fe4000001ff00 */
[----:B------:R-:W-:-:S13]  /*0310*/  FSETP.NEU.AND P1, PT, RZ, UR6, PT ;  /* 0x00000006ff007c0b */ /* 0x000fda000bf2d000 */
.L_x_2:
[----:B------:R-:W-:Y:S02]  /*0320*/  ISETP.NE.U32.AND P4, PT, R4, RZ, PT ;  /* 0x000000ff0400720c */ /* 0x000fe40003f85070 */
[----:B------:R-:W-:Y:S02]  /*0330*/  ISETP.NE.AND.EX P5, PT, RZ, UR5, PT, P2 ;  /* 0x00000005ff007c0c */ /* 0x000fe4000bfa5320 */
[----:B------:R-:W-:Y:S02]  /*0340*/  ISETP.NE.AND.EX P2, PT, R5, RZ, PT, P4 ;  /* 0x000000ff0500720c */ /* 0x000fe40003f45340 */
[----:B------:R-:W-:-:S11]  /*0350*/  PLOP3.LUT P0, PT, PT, PT, PT, 0x8, 0x0 ;  /* 0x000000000000781c */ /* 0x000fd60003f0e170 */
[----:B------:R-:W-:Y:S05]  /*0360*/  @P2 BRA P5, `(.L_x_4) ;  /* 0x0000000000342947 */ /* 0x000fea0002800000 */
[----:B------:R-:W-:-:S04]  /*0370*/  ISETP.NE.U32.AND P0, PT, RZ, UR4, PT ;  /* 0x00000004ff007c0c */ /* 0x000fc8000bf05070 */
[----:B------:R-:W-:-:S13]  /*0380*/  ISETP.NE.AND.EX P0, PT, RZ, UR5, PT, P0 ;  /* 0x00000005ff007c0c */ /* 0x000fda000bf05300 */
[----:B------:R-:W-:Y:S05]  /*0390*/  @!P0 BRA `(.L_x_5) ;  /* 0x0000000000248947 */ /* 0x000fea0003800000 */
[----:B------:R-:W-:Y:S02]  /*03a0*/  PRMT R2, R2, 0x9910, RZ ;  /* 0x0000991002027816 */ /* 0x000fe400000000ff */
[----:B------:R-:W-:Y:S02]  /*03b0*/  ISETP.NE.U32.AND P0, PT, R4, RZ, PT ;  /* 0x000000ff0400720c */ /* 0x000fe40003f05070 */
[----:B------:R-:W-:Y:S02]  /*03c0*/  ISETP.NE.AND P2, PT, R2, RZ, PT ;  /* 0x000000ff0200720c */ /* 0x000fe40003f45270 */
[----:B------:R-:W-:Y:S02]  /*03d0*/  ISETP.NE.AND.EX P0, PT, R5, RZ, PT, P0 ;  /* 0x000000ff0500720c */ /* 0x000fe40003f05300 */
[----:B------:R-:W-:-:S09]  /*03e0*/  SEL R2, RZ, 0xffffffff, P1 ;  /* 0xffffffffff027807 */ /* 0x000fd20000800000 */
[----:B------:R-:W-:-:S04]  /*03f0*/  @!P2 SEL R2, RZ, 0xffffffff, P0 ;  /* 0xffffffffff02a807 */ /* 0x000fc80000000000 */
[----:B------:R-:W-:-:S04]  /*0400*/  LOP3.LUT R2, R2, 0x1, RZ, 0xc0, !PT ;  /* 0x0000000102027812 */ /* 0x000fc800078ec0ff */
[----:B------:R-:W-:Y:S01]  /*0410*/  ISETP.EQ.U32.AND P0, PT, R2, 0x1, PT ;  /* 0x000000010200780c */ /* 0x000fe20003f02070 */
[----:B------:R-:W-:-:S12]  /*0420*/  BRA `(.L_x_4) ;  /* 0x0000000000047947 */ /* 0x000fd80003800000 */
.L_x_5:
[----:B------:R-:W-:-:S13]  /*0430*/  PLOP3.LUT P0, PT, P1, PT, PT, 0x8, 0x0 ;  /* 0x000000000000781c */ /* 0x000fda0000f0e170 */
.L_x_4:
[----:B------:R-:W1:Y:S02]  /*0440*/  SHFL.IDX PT, R2, R0, RZ, 0x1f ;  /* 0x00001fff00027589 */ /* 0x000e6400000e0000 */
[----:B-1----:R-:W-:-:S13]  /*0450*/  ISETP.NE.AND P1, PT, R2, RZ, PT ;  /* 0x000000ff0200720c */ /* 0x002fda0003f25270 */
[----:B------:R-:W-:Y:S05]  /*0460*/  @P1 BRA `(.L_x_6) ;  /* 0x0000000000941947 */ /* 0x000fea0003800000 */
[----:B------:R-:W-:Y:S01]  /*0470*/  ELECT P1, URZ, PT ;  /* 0x00000000003f782f */ /* 0x000fe20003820000 */
[----:B------:R-:W-:-:S12]  /*0480*/  BSSY B0, `(.L_x_6) ;  /* 0x0000023000007945 */ /* 0x000fd80003800000 */
[----:B------:R-:W-:Y:S05]  /*0490*/  @!P1 BRA `(.L_x_7) ;  /* 0x0000000000849947 */ /* 0x000fea0003800000 */
[----:B------:R-:W1:Y:S01]  /*04a0*/  S2UR UR8, SR_CgaCtaId ;  /* 0x00000000000879c3 */ /* 0x000e620000008800 */
[----:B------:R-:W-:Y:S01]  /*04b0*/  UMOV UR4, 0x400 ;  /* 0x0000040000047882 */ /* 0x000fe20000000000 */
[----:B------:R-:W-:Y:S01]  /*04c0*/  UMOV UR5, 0x1 ;  /* 0x0000000100057882 */ /* 0x000fe20000000000 */
[----:B------:R-:W-:Y:S02]  /*04d0*/  UMOV UR6, 0x100 ;  /* 0x0000010000067882 */ /* 0x000fe40000000000 */
[----:B------:R-:W-:-:S04]  /*04e0*/  UIADD3 UR6, -UR6, 0x100000, URZ ;  /* 0x0010000006067890 */ /* 0x000fc8000fffe13f */
[----:B------:R-:W-:Y:S02]  /*04f0*/  USHF.L.U32 UR7, UR6, 0xb, URZ ;  /* 0x0000000b06077899 */ /* 0x000fe4000800063f */
[----:B------:R-:W-:Y:S02]  /*0500*/  USHF.L.U32 UR6, UR6, 0x1, URZ ;  /* 0x0000000106067899 */ /* 0x000fe4000800063f */
[----:B-1----:R-:W-:Y:S02]  /*0510*/  ULEA UR8, UR8, UR4, 0x18 ;  /* 0x0000000408087291 */ /* 0x002fe4000f8ec03f */
[----:B------:R-:W-:-:S04]  /*0520*/  UIADD3 UR4, -UR5, 0x100000, URZ ;  /* 0x0010000005047890 */ /* 0x000fc8000fffe13f */
[----:B------:R-:W-:Y:S02]  /*0530*/  USHF.L.U32 UR5, UR4, 0xb, URZ ;  /* 0x0000000b04057899 */ /* 0x000fe4000800063f */
[----:B------:R-:W-:Y:S01]  /*0540*/  USHF.L.U32 UR4, UR4, 0x1, URZ ;  /* 0x0000000104047899 */ /* 0x000fe2000800063f */
[----:B------:R-:W1:Y:S11]  /*0550*/  FENCE.VIEW.ASYNC.S ;  /* 0x00000000000073c6 */ /* 0x000e760000000000 */
[----:B-1----:R1:W2:Y:S01]  /*0560*/  SYNCS.EXCH.64 URZ, [UR8], UR4 ;  /* 0x00000004083f75b2 */ /* 0x0022a20008000100 */
[----:B------:R1:W3:Y:S01]  /*0570*/  SYNCS.EXCH.64 URZ, [UR8+0x50], UR6 ;  /* 0x00005006083f75b2 */ /* 0x0002e20008000100 */
[----:B------:R1:W4:Y:S01]  /*0580*/  SYNCS.EXCH.64 URZ, [UR8+0x8], UR4 ;  /* 0x00000804083f75b2 */ /* 0x0003220008000100 */
[----:B------:R1:W1:Y:S01]  /*0590*/  SYNCS.EXCH.64 URZ, [UR8+0x58], UR6 ;  /* 0x00005806083f75b2 */ /* 0x0002620008000100 */
        /* <DEDUP_REMOVED lines=16> */
[----:B------:R-:W-:Y:S01]  /*06a0*/  NOP ;  /* 0x0000000000007918 */ /* 0x000fe20000000000 */
.L_x_7:
[----:B-1----:R-:W-:Y:S05]  /*06b0*/  BSYNC B0 ;  /* 0x0000000000007941 */ /* 0x002fea0003800000 */
.L_x_6:
[----:B------:R-:W1:Y:S01]  /*06c0*/  SHFL.IDX PT, R4, R0, RZ, 0x1f ;  /* 0x00001fff00047589 */ /* 0x000e6200000e0000 */
[----:B------:R-:W2:Y:S01]  /*06d0*/  LDC R2, c[0x0][0x904] ;  /* 0x00024100ff027b82 */ /* 0x000ea20000000800 */
[----:B------:R-:W-:Y:S01]  /*06e0*/  NOP ;  /* 0x0000000000007918 */ /* 0x000fe20000000000 */
[----:B-1----:R-:W-:-:S13]  /*06f0*/  ISETP.NE.AND P1, PT, R4, RZ, PT ;  /* 0x000000ff0400720c */ /* 0x002fda0003f25270 */
[----:B------:R-:W-:Y:S05]  /*0700*/  @P1 BRA `(.L_x_8) ;  /* 0x0000000000581947 */ /* 0x000fea0003800000 */
[----:B------:R-:W1:Y:S01]  /*0710*/  S2UR UR5, SR_CgaCtaId ;  /* 0x00000000000579c3 */ /* 0x000e620000008800 */
[----:B------:R-:W-:Y:S01]  /*0720*/  UMOV UR4, 0x400 ;  /* 0x0000040000047882 */ /* 0x000fe20000000000 */
[----:B------:R-:W-:Y:S01]  /*0730*/  UMOV UR6, 0x20 ;  /* 0x0000002000067882 */ /* 0x000fe20000000000 */
[----:B------:R-:W-:Y:S01]  /*0740*/  UMOV UR7, 0x100 ;  /* 0x0000010000077882 */ /* 0x000fe20000000000 */
[----:B------:R-:W-:Y:S01]  /*0750*/  ELECT P1, URZ, PT ;  /* 0x00000000003f782f */ /* 0x000fe20003820000 */
[----:B-1----:R-:W-:Y:S02]  /*0760*/  ULEA UR8, UR5, UR4, 0x18 ;  /* 0x0000000405087291 */ /* 0x002fe4000f8ec03f */
[----:B------:R-:W-:-:S04]  /*0770*/  UIADD3 UR4, -UR6, 0x100000, URZ ;  /* 0x0010000006047890 */ /* 0x000fc8000fffe13f */
[----:B------:R-:W-:Y:S02]  /*0780*/  USHF.L.U32 UR5, UR4, 0xb, URZ ;  /* 0x0000000b04057899 */ /* 0x000fe4000800063f */
[----:B------:R-:W-:Y:S02]  /*0790*/  USHF.L.U32 UR4, UR4, 0x1, URZ ;  /* 0x0000000104047899 */ /* 0x000fe4000800063f */
[----:B------:R-:W-:-:S04]  /*07a0*/  UIADD3 UR6, -UR7, 0x100000, URZ ;  /* 0x0010000007067890 */ /* 0x000fc8000fffe13f */
[----:B------:R-:W-:Y:S02]  /*07b0*/  USHF.L.U32 UR7, UR6, 0xb, URZ ;  /* 0x0000000b06077899 */ /* 0x000fe4000800063f */
[----:B------:R-:W-:Y:S01]  /*07c0*/  USHF.L.U32 UR6, UR6, 0x1, URZ ;  /* 0x0000000106067899 */ /* 0x000fe2000800063f */
[----:B------:R-:W1:Y:S03]  /*07d0*/  FENCE.VIEW.ASYNC.S ;  /* 0x00000000000073c6 */ /* 0x000e660000000000 */
[----:B-1----:R1:W1:Y:S08]  /*07e0*/  SYNCS.EXCH.64 URZ, [UR8+0xa0], UR4 ;  /* 0x0000a004083f75b2 */ /* 0x0022700008000100 */
        /* <DEDUP_REMOVED lines=8> */
.L_x_8:
[----:B------:R-:W5:Y:S01]  /*0870*/  SHFL.IDX PT, R0, R0, RZ, 0x1f ;  /* 0x00001fff00007589 */ /* 0x000f6200000e0000 */
[----:B------:R-:W-:Y:S01]  /*0880*/  ELECT P1, URZ, PT ;  /* 0x00000000003f782f */ /* 0x000fe20003820000 */
[----:B------:R-:W3:Y:S01]  /*0890*/  S2UR UR36, SR_CgaCtaId ;  /* 0x00000000002479c3 */ /* 0x000ee20000008800 */
[----:B--2---:R-:W-:Y:S01]  /*08a0*/  ISETP.NE.AND P6, PT, R2, 0x1, PT ;  /* 0x000000010200780c */ /* 0x004fe20003fc5270 */
[----:B------:R-:W2:Y:S01]  /*08b0*/  S2R R7, SR_CTAID.Y ;  /* 0x0000000000077919 */ /* 0x000ea20000002600 */
[----:B-1----:R-:W-:Y:S01]  /*08c0*/  UMOV UR4, 0x20 ;  /* 0x0000002000047882 */ /* 0x002fe20000000000 */
[----:B------:R-:W-:Y:S01]  /*08d0*/  ISETP.NE.AND P4, PT, R3, RZ, PT ;  /* 0x000000ff0300720c */ /* 0x000fe20003f85270 */
[----:B------:R-:W-:Y:S01]  /*08e0*/  NOP ;  /* 0x0000000000007918 */ /* 0x000fe20000000000 */
[----:B------:R-:W1:Y:S01]  /*08f0*/  S2R R10, SR_CTAID.X ;  /* 0x00000000000a7919 */ /* 0x000e620000002500 */
[----:B------:R-:W-:Y:S02]  /*0900*/  P2R R4, PR, RZ, 0x40 ;  /* 0x00000040ff047803 */ /* 0x000fe40000000000 */
[----:B------:R-:W-:-:S05]  /*0910*/  MOV R11, RZ ;  /* 0x000000ff000b7202 */ /* 0x000fca0000000f00 */
[----:B------:R-:W1:Y:S01]  /*0920*/  @P6 LDC R17, c[0x0][0x10] ;  /* 0x00000400ff116b82 */ /* 0x000e620000000800 */
[----:B------:R-:W-:Y:S01]  /*0930*/  @P6 IMAD.MOV.U32 R5, RZ, RZ, RZ ;  /* 0x000000ffff056224 */ /* 0x000fe200078e00ff */
[----:B-----5:R-:W-:-:S06]  /*0940*/  ISETP.NE.OR P2, PT, R0, RZ, !P1 ;  /* 0x000000ff0000720c */ /* 0x020fcc0004f45670 */
[----:B------:R-:W5:Y:S01]  /*0950*/  @!P6 LDC R12, c[0x0][0xc] ;  /* 0x00000300ff0ceb82 */ /* 0x000f620000000800 */
[----:B------:R-:W-:-:S04]  /*0960*/  ISETP.EQ.OR P1, PT, R3, 0x3, !P4 ;  /* 0x000000030300780c */ /* 0x000fc80006722670 */
[----:B------:R-:W-:-:S04]  /*0970*/  ISETP.EQ.AND P1, PT, R6, RZ, P1 ;  /* 0x000000ff0600720c */ /* 0x000fc80000f22270 */
[----:B------:R-:W-:Y:S01]  /*0980*/  SEL R19, RZ, 0x1, !P1 ;  /* 0x00000001ff137807 */ /* 0x000fe20004800000 */
[----:B--2---:R-:W-:Y:S01]  /*0990*/  @P6 IMAD.MOV.U32 R4, RZ, RZ, R7 ;  /* 0x000000ffff046224 */ /* 0x004fe200078e0007 */
[----:B------:R-:W-:Y:S01]  /*09a0*/  VOTEU.ALL UP0, P2 ;  /* 0x00000000003f7886 */ /* 0x000fe20001000000 */
[----:B------:R-:W-:Y:S02]  /*09b0*/  VOTEU.ALL UP1, P2 ;  /* 0x00000000003f7886 */ /* 0x000fe40001020000 */
[----:B-1----:R-:W-:Y:S02]  /*09c0*/  @P6 IMAD.WIDE.U32 R16, R10, R17, R4 ;  /* 0x000000110a106225 */ /* 0x002fe400078e0004 */
[----:B------:R-:W-:Y:S01]  /*09d0*/  @!UP0 UMOV UR6, 0x400 ;  /* 0x0000040000068882 */ /* 0x000fe20000000000 */
[----:B------:R-:W-:-:S04]  /*09e0*/  @!UP0 UIADD3 UR4, -UR4, 0x100000, URZ ;  /* 0x0010000004048890 */ /* 0x000fc8000fffe13f */
[----:B------:R-:W-:Y:S02]  /*09f0*/  @!UP0 USHF.L.U32 UR5, UR4, 0xb, URZ ;  /* 0x0000000b04058899 */ /* 0x000fe4000800063f */
[----:B------:R-:W-:Y:S01]  /*0a00*/  @!UP0 USHF.L.U32 UR4, UR4, 0x1, URZ ;  /* 0x0000000104048899 */ /* 0x000fe2000800063f */
[----:B------:R-:W-:Y:S01]  /*0a10*/  @P6 IMAD.MOV.U32 R5, RZ, RZ, RZ ;  /* 0x000000ffff056224 */ /* 0x000fe200078e00ff */
[----:B---3--:R-:W-:Y:S01]  /*0a20*/  @!UP0 ULEA UR8, UR36, UR6, 0x18 ;  /* 0x0000000624088291 */ /* 0x008fe2000f8ec03f */
[----:B------:R-:W-:Y:S01]  /*0a30*/  VOTEU.ALL UP0, P2 ;  /* 0x00000000003f7886 */ /* 0x000fe20001000000 */
[C---:B------:R-:W-:Y:S01]  /*0a40*/  ISETP.NE.AND P2, PT, R6.reuse, RZ, PT ;  /* 0x000000ff0600720c */ /* 0x040fe20003f45270 */
[----:B------:R-:W-:Y:S01]  /*0a50*/  ULDC UR6, c[0x0][0xc] ;  /* 0x0000030000067ab9 */ /* 0x000fe20000000800 */
[----:B------:R-:W-:Y:S01]  /*0a60*/  ULDC UR7, c[0x0][0x10] ;  /* 0x0000040000077ab9 */ /* 0x000fe20000000800 */
[----:B------:R-:W-:Y:S01]  /*0a70*/  VIADD R6, R6, 0xffffffff ;  /* 0xffffffff06067836 */ /* 0x000fe20000000000 */
[----:B------:R-:W-:Y:S01]  /*0a80*/  ISETP.EQ.AND P5, PT, R3, 0x2, !P2 ;  /* 0x000000020300780c */ /* 0x000fe200057a2270 */
[----:B------:R-:W-:-:S02]  /*0a90*/  @P6 IMAD.IADD R17, R17, 0x1, R5 ;  /* 0x0000000111116824 */ /* 0x000fc400078e0205 */
[----:B-----5:R-:W-:Y:S01]  /*0aa0*/  @!P6 IMAD.WIDE.U32 R4, R12, R7, R10 ;  /* 0x000000070c04e225 */ /* 0x020fe200078e000a */
[----:B------:R-:W-:Y:S01]  /*0ab0*/  ISETP.GE.U32.AND P1, PT, R6, 0x2, PT ;  /* 0x000000020600780c */ /* 0x000fe20003f26070 */
[----:B------:R-:W1:Y:S02]  /*0ac0*/  FENCE.VIEW.ASYNC.S ;  /* 0x00000000000073c6 */ /* 0x000e640000000000 */
[----:B-1----:R-:W4:Y:S01]  /*0ad0*/  @!UP0 SYNCS.EXCH.64 URZ, [UR8+0xe0], UR4 ;  /* 0x0000e004083f85b2 */ /* 0x002f220008000100 */
[----:B------:R-:W-:Y:S01]  /*0ae0*/  SEL R0, RZ, 0x1, !P5 ;  /* 0x00000001ff007807 */ /* 0x000fe20006800000 */
[----:B------:R-:W-:Y:S01]  /*0af0*/  @!P6 IMAD.MOV.U32 R16, RZ, RZ, R4 ;  /* 0x000000ffff10e224 */ /* 0x000fe200078e0004 */
[----:B------:R-:W-:Y:S01]  /*0b00*/  SEL R19, R19, 0x2, P1 ;  /* 0x0000000213137807 */ /* 0x000fe20000800000 */
[----:B------:R-:W-:Y:S01]  /*0b10*/  @!P6 IMAD.MOV.U32 R17, RZ, RZ, R5 ;  /* 0x000000ffff11e224 */ /* 0x000fe200078e0005 */
[----:B------:R-:W-:Y:S01]  /*0b20*/  SEL R0, R0, 0x2, P1 ;  /* 0x0000000200007807 */ /* 0x000fe20000800000 */
[----:B------:R1:W4:Y:S01]  /*0b30*/  @!UP1 SYNCS.EXCH.64 URZ, [UR8+0xe8], UR4 ;  /* 0x0000e804083f95b2 */ /* 0x0003220008000100 */
[----:B------:R-:W-:Y:S01]  /*0b40*/  NOP ;  /* 0x0000000000007918 */ /* 0x000fe20000000000 */
[----:B-1----:R-:W-:-:S03]  /*0b50*/  UIMAD.WIDE.U32 UR4, UR6, UR7, URZ ;  /* 0x00000007060472a5 */ /* 0x002fc6000f8e003f */
[----:B------:R-:W-:Y:S02]  /*0b60*/  ULDC UR6, c[0x0][0x14] ;  /* 0x0000050000067ab9 */ /* 0x000fe40000000800 */
[----:B------:R-:W-:Y:S02]  /*0b70*/  UIMAD.WIDE.U32 UR38, UR4, UR6, URZ ;  /* 0x00000006042672a5 */ /* 0x000fe4000f8e003f */
[----:B------:R-:W-:-:S04]  /*0b80*/  UIMAD UR37, UR5, UR6, URZ ;  /* 0x00000006052572a4 */ /* 0x000fc8000f8e023f */
[----:B------:R-:W-:Y:S01]  /*0b90*/  UIADD3 UR37, UR39, UR37, URZ ;  /* 0x0000002527257290 */ /* 0x000fe2000fffe03f */
[----:B----4-:R-:W-:Y:S06]  /*0ba0*/  BAR.SYNC.DEFER_BLOCKING 0x0 ;  /* 0x0000000000007b1d */ /* 0x010fec0000010000 */
[----:B------:R-:W-:Y:S05]  /*0bb0*/  @!P2 BRA `(.L_x_9) ;  /* 0x000000580070a947 */ /* 0x000fea0003800000 */
[----:B------:R-:W-:-:S13]  /*0bc0*/  ISETP.GT.U32.AND P0, PT, R6, 0x1, PT ;  /* 0x000000010600780c */ /* 0x000fda0003f04070 */
[----:B------:R-:W-:Y:S05]  /*0bd0*/  @P0 EXIT ;  /* 0x000000000000094d */ /* 0x000fea0003800000 */
[----:B------:R-:W-:Y:S01]  /*0be0*/  ULDC.64 UR4, c[0x0][0x8f8] ;  /* 0x00023e0000047ab9 */ /* 0x000fe20000000a00 */
[----:B------:R-:W-:Y:S01]  /*0bf0*/  UMOV UR47, 0xffffffff ;  /* 0xffffffff002f7882 */ /* 0x000fe20000000000 */
[----:B------:R-:W-:Y:S01]  /*0c00*/  ISETP.GE.U32.AND P0, PT, R16, UR4, PT ;  /* 0x0000000410007c0c */ /* 0x000fe2000bf06070 */
[----:B------:R-:W-:Y:S01]  /*0c10*/  IMAD.MOV.U32 R3, RZ, RZ, -0x1 ;  /* 0xffffffffff037424 */ /* 0x000fe200078e00ff */
[----:B------:R-:W-:Y:S02]  /*0c20*/  PRMT R22, RZ, 0x7610, R22 ;  /* 0x00007610ff167816 */ /* 0x000fe40000000016 */
[----:B------:R-:W-:Y:S02]  /*0c30*/  ISETP.GE.U32.AND.EX P0, PT, R17, UR5, PT, P0 ;  /* 0x0000000511007c0c */ /* 0x000fe4000bf06100 */
[----:B------:R-:W-:Y:S02]  /*0c40*/  MOV R8, 0xffffffff ;  /* 0xffffffff00087802 */ /* 0x000fe40000000f00 */
[----:B------:R-:W-:-:S09]  /*0c50*/  PRMT R6, RZ, 0x7610, R6 ;  /* 0x00007610ff067816 */ /* 0x000fd20000000006 */
[----:B------:R-:W-:Y:S05]  /*0c60*/  @P0 BRA `(.L_x_10) ;  /* 0x0000000400580947 */ /* 0x000fea0003800000 */
[----:B------:R-:W1:Y:S01]  /*0c70*/  LDC.64 R20, c[0x0][0x8d0] ;  /* 0x00023400ff147b82 */ /* 0x000e620000000a00 */
[----:B------:R-:W-:Y:S02]  /*0c80*/  IMAD.MOV.U32 R4, RZ, RZ, R16 ;  /* 0x000000ffff047224 */ /* 0x000fe400078e0010 */
[----:B------:R-:W-:-:S05]  /*0c90*/  IMAD.MOV.U32 R5, RZ, RZ, R17 ;  /* 0x000000ffff057224 */ /* 0x000fca00078e0011 */
[----:B------:R-:W2:Y:S08]  /*0ca0*/  LDC R6, c[0x0][0x8d8] ;  /* 0x00023600ff067b82 */ /* 0x000eb00000000800 */
[----:B------:R-:W3:Y:S01]  /*0cb0*/  LDC.64 R24, c[0x0][0x8c8] ;  /* 0x00023200ff187b82 */ /* 0x000ee20000000a00 */
[----:B-1----:R-:W-:-:S04]  /*0cc0*/  ISETP.NE.U32.AND P0, PT, R20, RZ, PT ;  /* 0x000000ff1400720c */ /* 0x002fc80003f05070 */
[----:B------:R-:W-:-:S13]  /*0cd0*/  ISETP.NE.AND.EX P0, PT, R21, RZ, PT, P0 ;  /* 0x000000ff1500720c */ /* 0x000fda0003f05300 */
[----:B--23--:R-:W-:Y:S05]  /*0ce0*/  @!P0 BRA `(.L_x_11) ;  /* 0x0000000000288947 */ /* 0x00cfea0003800000 */
[----:B------:R-:W1:Y:S02]  /*0cf0*/  LDC R3, c[0x0][0x8dc] ;  /* 0x00023700ff037b82 */ /* 0x000e640000000800 */
[----:B-1----:R-:W-:-:S05]  /*0d00*/  IADD3 R3, P0, R16, R3, RZ ;  /* 0x0000000310037210 */ /* 0x002fca0007f1e0ff */
[----:B------:R-:W-:-:S04]  /*0d10*/  IMAD.X R15, RZ, RZ, R17, P0 ;  /* 0x000000ffff0f7224 */ /* 0x000fc800000e0611 */
[----:B------:R-:W-:-:S04]  /*0d20*/  IMAD.WIDE.U32 R4, R15, R20, RZ ;  /* 0x000000140f047225 */ /* 0x000fc800078e00ff */
[----:B------:R-:W-:-:S04]  /*0d30*/  IMAD.WIDE.U32 R8, P0, R3, R21, R4 ;  /* 0x0000001503087225 */ /* 0x000fc80007800004 */
[----:B------:R-:W-:Y:S01]  /*0d40*/  IMAD.WIDE.U32 R4, R3, R20, RZ ;  /* 0x0000001403047225 */ /* 0x000fe200078e00ff */
[----:B------:R-:W-:-:S03]  /*0d50*/  MOV R12, R9 ;  /* 0x00000009000c7202 */ /* 0x000fc60000000f00 */
[----:B------:R-:W-:Y:S01]  /*0d60*/  IMAD.X R13, RZ, RZ, RZ, P0 ;  /* 0x000000ffff0d7224 */ /* 0x000fe200000e06ff */
[----:B------:R-:W-:-:S05]  /*0d70*/  IADD3 RZ, P0, R5, R8, RZ ;  /* 0x0000000805ff7210 */ /* 0x000fca0007f1e0ff */
[----:B------:R-:W-:-:S08]  /*0d80*/  IMAD.WIDE.U32.X R4, R15, R21, R12, P0 ;  /* 0x000000150f047225 */ /* 0x000fd000000e040c */
.L_x_11:
[-CC-:B------:R-:W-:Y:S01]  /*0d90*/  SHF.R.U64 R30, R4, R6.reuse, R5.reuse ;  /* 0x00000006041e7219 */ /* 0x180fe20000001205 */
[----:B------:R-:W1:Y:S01]  /*0da0*/  LDC.64 R26, c[0x0][0x8e8] ;  /* 0x00023a00ff1a7b82 */ /* 0x000e620000000a00 */
[----:B------:R-:W-:Y:S01]  /*0db0*/  SHF.R.U32.HI R4, RZ, R6, R5 ;  /* 0x00000006ff047219 */ /* 0x000fe20000011605 */
[----:B------:R-:W-:Y:S01]  /*0dc0*/  ULDC UR4, c[0x0][0x150] ;  /* 0x0000540000047ab9 */ /* 0x000fe20000000800 */
[----:B------:R-:W-:Y:S02]  /*0dd0*/  IADD3 R11, P0, RZ, -R30, RZ ;  /* 0x8000001eff0b7210 */ /* 0x000fe40007f1e0ff */
[----:B------:R-:W-:-:S03]  /*0de0*/  I2FP.F32.U32 R3, R10 ;  /* 0x0000000a00037245 */ /* 0x000fc60000201000 */
[----:B------:R-:W2:Y:S01]  /*0df0*/  LDC R8, c[0x0][0x8c0] ;  /* 0x00023000ff087b82 */ /* 0x000ea20000000800 */
[----:B------:R-:W-:Y:S02]  /*0e00*/  IMAD.X R13, RZ, RZ, ~R4, P0 ;  /* 0x000000ffff0d7224 */ /* 0x000fe400000e0e04 */
[----:B------:R-:W-:Y:S01]  /*0e10*/  FMUL R3, R3, UR4 ;  /* 0x0000000403037c20 */ /* 0x000fe20008400000 */
[----:B------:R-:W-:Y:S01]  /*0e20*/  IMAD.WIDE.U32 R4, R11, R24, R16 ;  /* 0x000000180b047225 */ /* 0x000fe200078e0010 */
[----:B------:R-:W-:-:S03]  /*0e30*/  ULDC UR4, c[0x0][0x154] ;  /* 0x0000550000047ab9 */ /* 0x000fc60000000800 */
[----:B------:R-:W-:Y:S01]  /*0e40*/  IMAD R6, R13, R24, RZ ;  /* 0x000000180d067224 */ /* 0x000fe200078e02ff */
[----:B------:R-:W3:Y:S01]  /*0e50*/  LDC R15, c[0x0][0x900] ;  /* 0x00024000ff0f7b82 */ /* 0x000ee20000000800 */
[----:B------:R-:W4:Y:S02]  /*0e60*/  F2I.U32.TRUNC.NTZ R3, R3 ;  /* 0x0000000300037305 */ /* 0x000f24000020f000 */
[----:B------:R-:W-:-:S04]  /*0e70*/  IMAD R11, R11, R25, R6 ;  /* 0x000000190b0b7224 */ /* 0x000fc800078e0206 */
[----:B------:R-:W-:Y:S01]  /*0e80*/  IMAD.IADD R5, R5, 0x1, R11 ;  /* 0x0000000105057824 */ /* 0x000fe200078e020b */
[----:B------:R-:W5:Y:S01]  /*0e90*/  LDC R13, c[0x0][0x8b0] ;  /* 0x00022c00ff0d7b82 */ /* 0x000f620000000800 */
[----:B-1----:R-:W-:-:S04]  /*0ea0*/  ISETP.NE.U32.AND P0, PT, R26, RZ, PT ;  /* 0x000000ff1a00720c */ /* 0x002fc80003f05070 */
[----:B------:R-:W-:-:S03]  /*0eb0*/  ISETP.NE.AND.EX P0, PT, R27, RZ, PT, P0 ;  /* 0x000000ff1b00720c */ /* 0x000fc60003f05300 */
[----:B------:R-:W1:Y:S01]  /*0ec0*/  LDC R9, c[0x0][0x144] ;  /* 0x00005100ff097b82 */ /* 0x000e620000000800 */
[-C--:B--2---:R-:W-:Y:S01]  /*0ed0*/  SHF.R.U64 R21, R4, R8.reuse, R5 ;  /* 0x0000000804157219 */ /* 0x084fe20000001205 */
[----:B----4-:R-:W-:Y:S01]  /*0ee0*/  IMAD.MOV R11, RZ, RZ, -R3 ;  /* 0x000000ffff0b7224 */ /* 0x010fe200078e0a03 */
[----:B------:R-:W-:Y:S02]  /*0ef0*/  I2FP.F32.U32 R4, R7 ;  /* 0x0000000700047245 */ /* 0x000fe40000201000 */
[----:B------:R-:W-:Y:S02]  /*0f00*/  SHF.R.U32.HI R6, RZ, R8, R5 ;  /* 0x00000008ff067219 */ /* 0x000fe40000011605 */
[----:B------:R-:W-:Y:S01]  /*0f10*/  MOV R8, 0x1 ;  /* 0x0000000100087802 */ /* 0x000fe20000000f00 */
[----:B------:R-:W2:Y:S01]  /*0f20*/  LDC R14, c[0x0][0x148] ;  /* 0x00005200ff0e7b82 */ /* 0x000ea20000000800 */
[----:B------:R-:W-:Y:S01]  /*0f30*/  FMUL R5, R4, UR4 ;  /* 0x0000000404057c20 */ /* 0x000fe20008400000 */
[----:B------:R-:W-:-:S05]  /*0f40*/  IMAD.MOV.U32 R4, RZ, RZ, -0x1 ;  /* 0xffffffffff047424 */ /* 0x000fca00078e00ff */
[----:B---3--:R-:W-:Y:S01]  /*0f50*/  SHF.L.U32 R4, R4, R15, RZ ;  /* 0x0000000f04047219 */ /* 0x008fe200000006ff */
[----:B------:R-:W3:Y:S01]  /*0f60*/  LDC R23, c[0x0][0x8a8] ;  /* 0x00022a00ff177b82 */ /* 0x000ee20000000800 */
[-CC-:B-----5:R-:W-:Y:S02]  /*0f70*/  SHF.R.U64 R29, R21, R13.reuse, R6.reuse ;  /* 0x0000000d151d7219 */ /* 0x1a0fe40000001206 */
[----:B------:R-:W-:Y:S02]  /*0f80*/  SHF.R.U32.HI R6, RZ, R13, R6 ;  /* 0x0000000dff067219 */ /* 0x000fe40000011606 */
[----:B------:R4:W1:Y:S01]  /*0f90*/  F2I.U32.TRUNC.NTZ R13, R5 ;  /* 0x00000005000d7305 */ /* 0x000862000020f000 */
[----:B------:R-:W-:Y:S02]  /*0fa0*/  LOP3.LUT R12, RZ, R4, RZ, 0x33, !PT ;  /* 0x00000004ff0c7212 */ /* 0x000fe400078e33ff */
[----:B------:R-:W2:Y:S01]  /*0fb0*/  LDC R20, c[0x0][0x8f0] ;  /* 0x00023c00ff147b82 */ /* 0x000ea20000000800 */
[----:B------:R-:W-:Y:S01]  /*0fc0*/  SHF.R.U64 R28, R29, R15, R6 ;  /* 0x0000000f1d1c7219 */ /* 0x000fe20000001206 */
[----:B-1----:R-:W-:Y:S01]  /*0fd0*/  IMAD R3, R9, R11, R10 ;  /* 0x0000000b09037224 */ /* 0x002fe200078e020a */
[----:B----4-:R-:W-:-:S03]  /*0fe0*/  SHF.R.U32.HI R5, RZ, R15, R6 ;  /* 0x0000000fff057219 */ /* 0x010fc60000011606 */
[----:B------:R-:W-:Y:S02]  /*0ff0*/  IMAD.MOV.U32 R4, RZ, RZ, R28 ;  /* 0x000000ffff047224 */ /* 0x000fe400078e001c */
[----:B------:R-:W1:Y:S01]  /*1000*/  LDC R24, c[0x0][0x8e0] ;  /* 0x00023800ff187b82 */ /* 0x000e620000000800 */
[----:B------:R-:W-:-:S07]  /*1010*/  SHF.L.U32 R6, R8, R15, RZ ;  /* 0x0000000f08067219 */ /* 0x000fce00000006ff */
[----:B------:R-:W4:Y:S01]  /*1020*/  LDC R25, c[0x0][0x8b8] ;  /* 0x00022e00ff197b82 */ /* 0x000f220000000800 */
[----:B------:R-:W-:Y:S05]  /*1030*/  @!P0 BRA `(.L_x_12) ;  /* 0x0000000000288947 */ /* 0x000fea0003800000 */
[----:B------:R-:W5:Y:S02]  /*1040*/  LDC R11, c[0x0][0x8f4] ;  /* 0x00023d00ff0b7b82 */ /* 0x000f640000000800 */
[----:B-----5:R-:W-:-:S05]  /*1050*/  IADD3 R11, P0, R28, R11, RZ ;  /* 0x0000000b1c0b7210 */ /* 0x020fca0007f1e0ff */
[----:B------:R-:W-:-:S04]  /*1060*/  IMAD.X R15, RZ, RZ, R5, P0 ;  /* 0x000000ffff0f7224 */ /* 0x000fc800000e0605 */
[----:B------:R-:W-:-:S04]  /*1070*/  IMAD.WIDE.U32 R4, R15, R26, RZ ;  /* 0x0000001a0f047225 */ /* 0x000fc800078e00ff */
[----:B------:R-:W-:-:S04]  /*1080*/  IMAD.WIDE.U32 R8, P0, R11, R27, R4 ;  /* 0x0000001b0b087225 */ /* 0x000fc80007800004 */
[----:B------:R-:W-:-:S04]  /*1090*/  IMAD.WIDE.U32 R4, R11, R26, RZ ;  /* 0x0000001a0b047225 */ /* 0x000fc800078e00ff */
[----:B------:R-:W-:Y:S01]  /*10a0*/  IMAD.X R11, RZ, RZ, RZ, P0 ;  /* 0x000000ffff0b7224 */ /* 0x000fe200000e06ff */
[----:B------:R-:W-:Y:S01]  /*10b0*/  IADD3 RZ, P0, R5, R8, RZ ;  /* 0x0000000805ff7210 */ /* 0x000fe20007f1e0ff */
[----:B------:R-:W-:-:S04]  /*10c0*/  IMAD.MOV.U32 R10, RZ, RZ, R9 ;  /* 0x000000ffff0a7224 */ /* 0x000fc800078e0009 */
[----:B------:R-:W-:-:S08]  /*10d0*/  IMAD.WIDE.U32.X R4, R15, R27, R10, P0 ;  /* 0x0000001b0f047225 */ /* 0x000fd000000e040a */
.L_x_12:
[----:B--2---:R-:W-:Y:S01]  /*10e0*/  SHF.R.U64 R4, R4, R20, R5 ;  /* 0x0000001404047219 */ /* 0x004fe20000001205 */
[----:B---3--:R-:W-:Y:S01]  /*10f0*/  VIADD R8, R23, 0xffffffff ;  /* 0xffffffff17087836 */ /* 0x008fe20000000000 */
[----:B------:R-:W-:Y:S02]  /*1100*/  LOP3.LUT R5, R29, R12, RZ, 0xc0, !PT ;  /* 0x0000000c1d057212 */ /* 0x000fe400078ec0ff */
[----:B------:R-:W-:Y:S01]  /*1110*/  IADD3 R13, -R13, RZ, RZ ;  /* 0x000000ff0d0d7210 */ /* 0x000fe20007ffe1ff */
[----:B------:R-:W-:Y:S01]  /*1120*/  IMAD.MOV R9, RZ, RZ, -R4 ;  /* 0x000000ffff097224 */ /* 0x000fe200078e0a04 */
[----:B------:R-:W-:Y:S01]  /*1130*/  LOP3.LUT R8, R21, R8, RZ, 0xc0, !PT ;  /* 0x0000000815087212 */ /* 0x000fe200078ec0ff */
[----:B------:R-:W-:Y:S01]  /*1140*/  IMAD R6, R6, R4, R5 ;  /* 0x0000000406067224 */ /* 0x000fe200078e0205 */
[----:B------:R-:W-:Y:S01]  /*1150*/  R2UR UR47, R30 ;  /* 0x000000001e2f72ca */ /* 0x000fe200000e0000 */
[----:B------:R-:W-:Y:S02]  /*1160*/  @P6 IMAD R3, R14, R13, R7 ;  /* 0x0000000d0e036224 */ /* 0x000fe400078e0207 */
[----:B-1----:R-:W-:-:S02]  /*1170*/  IMAD R4, R9, R24, R28 ;  /* 0x0000001809047224 */ /* 0x002fc400078e021c */
[----:B----4-:R-:W-:Y:S02]  /*1180*/  IMAD R3, R6, R25, R3 ;  /* 0x0000001906037224 */ /* 0x010fe400078e0203 */
[----:B------:R-:W-:Y:S02]  /*1190*/  IMAD R4, R4, R23, R8 ;  /* 0x0000001704047224 */ /* 0x000fe400078e0208 */
[----:B------:R-:W-:-:S03]  /*11a0*/  IMAD.MOV.U32 R6, RZ, RZ, 0x1 ;  /* 0x00000001ff067424 */ /* 0x000fc600078e00ff */
[----:B------:R-:W-:Y:S02]  /*11b0*/  SEL R8, R4, R3, !P6 ;  /* 0x0000000304087207 */ /* 0x000fe40007000000 */
[----:B------:R-:W-:-:S07]  /*11c0*/  SEL R3, R3, R4, !P6 ;  /* 0x0000000403037207 */ /* 0x000fce0007000000 */
.L_x_10:
[----:B------:R-:W-:-:S08]  /*11d0*/  NOP ;  /* 0x0000000000007918 */ /* 0x000fd00000000000 */
[----:B------:R-:W1:Y:S02]  /*11e0*/  USETMAXREG.TRY_ALLOC.CTAPOOL UP0, 0xe8 ;  /* 0x000000e8000079c8 */ /* 0x000e640008000600 */
[----:B-1----:R-:W-:-:S13]  /*11f0*/  PLOP3.LUT P0, PT, PT, PT, UP0, 0x80, 0x0 ;  /* 0x000000000000781c */ /* 0x002fda0003f0f008 */
[----:B------:R-:W-:Y:S05]  /*1200*/  @!P0 BRA `(.L_x_10) ;  /* 0xfffffffc00f08947 */ /* 0x000fea000383ffff */
[----:B------:R-:W-:Y:S02]  /*1210*/  ULDC.64 UR4, c[0x0][0x590] ;  /* 0x0001640000047ab9 */ /* 0x000fe40000000a00 */
[----:B------:R-:W-:-:S04]  /*1220*/  ISETP.NE.U32.AND P0, PT, RZ, UR4, PT ;  /* 0x00000004ff007c0c */ /* 0x000fc8000bf05070 */
[----:B------:R-:W-:-:S13]  /*1230*/  ISETP.NE.AND.EX P0, PT, RZ, UR5, PT, P0 ;  /* 0x00000005ff007c0c */ /* 0x000fda000bf05300 */
[----:B------:R-:W-:Y:S05]  /*1240*/  @P0 BRA `(.L_x_13) ;  /* 0x00000000002c0947 */ /* 0x000fea0003800000 */
[----:B------:R-:W-:Y:S02]  /*1250*/  ULDC.64 UR4, c[0x0][0x588] ;  /* 0x0001620000047ab9 */ /* 0x000fe40000000a00 */
[----:B------:R-:W-:-:S04]  /*1260*/  ISETP.NE.U32.AND P0, PT, RZ, UR4, PT ;  /* 0x00000004ff007c0c */ /* 0x000fc8000bf05070 */
[----:B------:R-:W-:-:S13]  /*1270*/  ISETP.NE.AND.EX P0, PT, RZ, UR5, PT, P0 ;  /* 0x00000005ff007c0c */ /* 0x000fda000bf05300 */
[----:B------:R-:W-:Y:S05]  /*1280*/  @!P0 BRA `(.L_x_14) ;  /* 0x0000000000108947 */ /* 0x000fea0003800000 */
[----:B------:R-:W1:Y:S02]  /*1290*/  LDC.64 R88, c[0x0][0x588] ;  /* 0x00016200ff587b82 */ /* 0x000e640000000a00 */
[----:B-1----:R1:W5:Y:S01]  /*12a0*/  LDG.E R88, desc[UR40][R88.64] ;  /* 0x0000002858587981 */ /* 0x002362000c1e1900 */
[----:B------:R-:W-:Y:S01]  /*12b0*/  IMAD.MOV.U32 R22, RZ, RZ, 0x1 ;  /* 0x00000001ff167424 */ /* 0x000fe200078e00ff */
[----:B------:R-:W-:Y:S06]  /*12c0*/  BRA `(.L_x_13) ;  /* 0x00000000000c7947 */ /* 0x000fec0003800000 */
.L_x_14:
[----:B------:R-:W-:Y:S01]  /*12d0*/  ULDC UR4, c[0x0][0x580] ;  /* 0x0001600000047ab9 */ /* 0x000fe20000000800 */
[----:B------:R-:W-:Y:S01]  /*12e0*/  MOV R22, 0x1 ;  /* 0x0000000100167802 */ /* 0x000fe20000000f00 */
[----:B------:R-:W-:-:S07]  /*12f0*/  IMAD.U32 R88, RZ, RZ, UR4 ;  /* 0x00000004ff587e24 */ /* 0x000fce000f8e00ff */
.L_x_13:
        /* <DEDUP_REMOVED lines=10> */
[----:B------:R-:W-:Y:S05]  /*13a0*/  BRA `(.L_x_15) ;  /* 0x0000000000087947 */ /* 0x000fea0003800000 */
.L_x_16:
[----:B------:R-:W-:Y:S02]  /*13b0*/  ULDC UR4, c[0x0][0x5a0] ;  /* 0x0001680000047ab9 */ /* 0x000fe40000000800 */
[----:B-1----:R-:W-:-:S07]  /*13c0*/  IMAD.U32 R89, RZ, RZ, UR4 ;  /* 0x00000004ff597e24 */ /* 0x002fce000f8e00ff */
.L_x_15:
[----:B------:R-:W-:-:S13]  /*13d0*/  LOP3.LUT P0, RZ, R6, 0xff, RZ, 0xc0, !PT ;  /* 0x000000ff06ff7812 */ /* 0x000fda000780c0ff */
[----:B------:R-:W-:Y:S05]  /*13e0*/  @!P0 EXIT ;  /* 0x000000000000894d */ /* 0x000fea0003800000 */
[----:B------:R-:W-:Y:S01]  /*13f0*/  ULDC UR4, c[0x0][0x28c] ;  /* 0x0000a30000047ab9 */ /* 0x000fe20000000800 */
[----:B------:R-:W-:Y:S01]  /*1400*/  LOP3.LUT R23, R0, 0x1, RZ, 0xfc, !PT ;  /* 0x0000000100177812 */ /* 0x000fe200078efcff */
[----:B------:R-:W-:Y:S01]  /*1410*/  UIADD3 UR4, UR4, 0x3f, URZ ;  /* 0x0000003f04047890 */ /* 0x000fe2000fffe03f */
[----:B------:R-:W-:Y:S02]  /*1420*/  LOP3.LUT R156, R19, 0x1, RZ, 0xfc, !PT ;  /* 0x00000001139c7812 */ /* 0x000fe400078efcff */
[----:B------:R-:W-:Y:S01]  /*1430*/  CS2R R90, SRZ ;  /* 0x00000000005a7805 */ /* 0x000fe2000001ff00 */
[----:B------:R-:W-:Y:S01]  /*1440*/  ULDC.64 UR42, c[0x0][0x198] ;  /* 0x00006600002a7ab9 */ /* 0x000fe20000000a00 */
[----:B------:R-:W-:Y:S01]  /*1450*/  USHF.R.S32.HI UR5, URZ, 0x1f, UR4 ;  /* 0x0000001f3f057899 */ /* 0x000fe20008011404 */
[----:B------:R-:W-:-:S03]  /*1460*/  UMOV UR48, URZ ;  /* 0x0000003f00307c82 */ /* 0x000fc60008000000 */
[----:B------:R-:W-:-:S03]  /*1470*/  ULEA.HI UR5, UR5, UR4, URZ, 0x6 ;  /* 0x0000000405057291 */ /* 0x000fc6000f8f303f */
[----:B------:R-:W-:Y:S01]  /*1480*/  UMOV UR4, URZ ;  /* 0x0000003f00047c82 */ /* 0x000fe20008000000 */
[----:B------:R-:W-:-:S12]  /*1490*/  USHF.R.S32.HI UR49, URZ, 0x6, UR5 ;  /* 0x000000063f317899 */ /* 0x000fd80008011405 */
.L_x_94:
[----:B------:R-:W-:Y:S01]  /*14a0*/  LOP3.LUT R0, R18, 0x80, RZ, 0xc0, !PT ;  /* 0x0000008012007812 */ /* 0x000fe200078ec0ff */
[----:B------:R-:W3:Y:S01]  /*14b0*/  S2UR UR9, SR_CgaCtaId ;  /* 0x00000000000979c3 */ /* 0x000ee20000008800 */
[----:B------:R-:W-:Y:S01]  /*14c0*/  UMOV UR50, 0x400 ;  /* 0x0000040000327882 */ /* 0x000fe20000000000 */
[----:B------:R-:W-:Y:S01]  /*14d0*/  UMOV UR6, URZ ;  /* 0x0000003f00067c82 */ /* 0x000fe20008000000 */
[----:B------:R-:W-:Y:S01]  /*14e0*/  SHF.R.U32.HI R0, RZ, 0x7, R0 ;  /* 0x00000007ff007819 */ /* 0x000fe20000011600 */
[----:B------:R-:W-:Y:S01]  /*14f0*/  UMOV UR5, URZ ;  /* 0x0000003f00057c82 */ /* 0x000fe20008000000 */
[----:B------:R-:W-:Y:S01]  /*1500*/  UMOV UR13, UR4 ;  /* 0x00000004000d7c82 */ /* 0x000fe20008000000 */
[----:B------:R-:W-:Y:S02]  /*1510*/  CS2R R92, SRZ ;  /* 0x00000000005c7805 */ /* 0x000fe4000001ff00 */
[----:B------:R-:W-:Y:S01]  /*1520*/  CS2R R94, SRZ ;  /* 0x00000000005e7805 */ /* 0x000fe2000001ff00 */
[----:B--2---:R-:W2:Y:S01]  /*1530*/  LDC R4, c[0x0][0x28c] ;  /* 0x0000a300ff047b82 */ /* 0x004ea20000000800 */
[----:B------:R-:W4:Y:S01]  /*1540*/  SHFL.IDX PT, R0, R0, RZ, 0x1f ;  /* 0x00001fff00007589 */ /* 0x000f2200000e0000 */
[----:B------:R-:W-:-:S02]  /*1550*/  CS2R R96, SRZ ;  /* 0x0000000000607805 */ /* 0x000fc4000001ff00 */
[----:B------:R-:W-:Y:S02]  /*1560*/  CS2R R98, SRZ ;  /* 0x0000000000627805 */ /* 0x000fe4000001ff00 */
[----:B------:R-:W-:Y:S02]  /*1570*/  CS2R R100, SRZ ;  /* 0x0000000000647805 */ /* 0x000fe4000001ff00 */
[----:B------:R-:W-:Y:S02]  /*1580*/  CS2R R102, SRZ ;  /* 0x0000000000667805 */ /* 0x000fe4000001ff00 */
[----:B------:R-:W-:Y:S02]  /*1590*/  CS2R R104, SRZ ;  /* 0x0000000000687805 */ /* 0x000fe4000001ff00 */
[----:B------:R-:W-:Y:S02]  /*15a0*/  CS2R R106, SRZ ;  /* 0x00000000006a7805 */ /* 0x000fe4000001ff00 */
[----:B------:R-:W-:-:S02]  /*15b0*/  CS2R R124, SRZ ;  /* 0x00000000007c7805 */ /* 0x000fc4000001ff00 */
[----:B------:R-:W-:Y:S02]  /*15c0*/  CS2R R126, SRZ ;  /* 0x00000000007e7805 */ /* 0x000fe4000001ff00 */
[----:B------:R-:W-:Y:S02]  /*15d0*/  CS2R R128, SRZ ;  /* 0x0000000000807805 */ /* 0x000fe4000001ff00 */
[----:B------:R-:W-:Y:S02]  /*15e0*/  CS2R R130, SRZ ;  /* 0x0000000000827805 */ /* 0x000fe4000001ff00 */
[----:B------:R-:W-:Y:S02]  /*15f0*/  CS2R R132, SRZ ;  /* 0x0000000000847805 */ /* 0x000fe4000001ff00 */
[----:B------:R-:W-:Y:S02]  /*1600*/  CS2R R134, SRZ ;  /* 0x0000000000867805 */ /* 0x000fe4000001ff00 */
[----:B------:R-:W-:-:S02]  /*1610*/  CS2R R136, SRZ ;  /* 0x0000000000887805 */ /* 0x000fc4000001ff00 */
[----:B------:R-:W-:Y:S01]  /*1620*/  CS2R R138, SRZ ;  /* 0x00000000008a7805 */ /* 0x000fe2000001ff00 */
[----:B---3--:R-:W-:Y:S01]  /*1630*/  ULEA UR50, UR9, UR50, 0x18 ;  /* 0x0000003209327291 */ /* 0x008fe2000f8ec03f */
[----:B------:R-:W-:Y:S02]  /*1640*/  CS2R R108, SRZ ;  /* 0x00000000006c7805 */ /* 0x000fe4000001ff00 */
[----:B------:R-:W-:Y:S02]  /*1650*/  CS2R R110, SRZ ;  /* 0x00000000006e7805 */ /* 0x000fe4000001ff00 */
[----:B------:R-:W-:Y:S02]  /*1660*/  CS2R R112, SRZ ;  /* 0x0000000000707805 */ /* 0x000fe4000001ff00 */
[----:B------:R-:W-:Y:S02]  /*1670*/  CS2R R114, SRZ ;  /* 0x0000000000727805 */ /* 0x000fe4000001ff00 */
[----:B------:R-:W-:-:S02]  /*1680*/  CS2R R116, SRZ ;  /* 0x0000000000747805 */ /* 0x000fc4000001ff00 */
[----:B------:R-:W-:Y:S02]  /*1690*/  CS2R R118, SRZ ;  /* 0x0000000000767805 */ /* 0x000fe4000001ff00 */
[----:B------:R-:W-:Y:S02]  /*16a0*/  CS2R R120, SRZ ;  /* 0x0000000000787805 */ /* 0x000fe4000001ff00 */
[----:B--2---:R-:W-:Y:S02]  /*16b0*/  ISETP.GE.AND P0, PT, R4, 0x1, PT ;  /* 0x000000010400780c */ /* 0x004fe40003f06270 */
[----:B------:R-:W-:Y:S02]  /*16c0*/  CS2R R122, SRZ ;  /* 0x00000000007a7805 */ /* 0x000fe4000001ff00 */
[----:B----4-:R-:W-:Y:S02]  /*16d0*/  R2UR UR7, R0 ;  /* 0x00000000000772ca */ /* 0x010fe400000e0000 */
        /* <DEDUP_REMOVED lines=8> */
[----:B------:R-:W-:Y:S01]  /*1760*/  IMAD.U32 R6, RZ, RZ, UR48 ;  /* 0x00000030ff067e24 */ /* 0x000fe2000f8e00ff */
[----:B------:R-:W-:Y:S02]  /*1770*/  CS2R R56, SRZ ;  /* 0x0000000000387805 */ /* 0x000fe4000001ff00 */
[----:B------:R-:W-:Y:S02]  /*1780*/  CS2R R58, SRZ ;  /* 0x00000000003a7805 */ /* 0x000fe4000001ff00 */
[----:B------:R-:W-:Y:S01]  /*1790*/  CS2R R60, SRZ ;  /* 0x00000000003c7805 */ /* 0x000fe2000001ff00 */
[----:B------:R-:W-:Y:S01]  /*17a0*/  ULEA.HI UR8, UR7, UR7, URZ, 0x1 ;  /* 0x0000000707087291 */ /* 0x000fe2000f8f083f */
[----:B------:R-:W-:Y:S02]  /*17b0*/  CS2R R62, SRZ ;  /* 0x00000000003e7805 */ /* 0x000fe4000001ff00 */
[----:B------:R-:W-:-:S02]  /*17c0*/  CS2R R64, SRZ ;  /* 0x0000000000407805 */ /* 0x000fc4000001ff00 */
[----:B------:R-:W-:Y:S01]  /*17d0*/  CS2R R66, SRZ ;  /* 0x0000000000427805 */ /* 0x000fe2000001ff00 */
[----:B------:R-:W-:Y:S01]  /*17e0*/  ULOP3.LUT UR8, UR8, 0xffffe, URZ, 0xc0, !UPT ;  /* 0x000ffffe08087892 */ /* 0x000fe2000f8ec03f */
[----:B------:R-:W-:Y:S02]  /*17f0*/  CS2R R68, SRZ ;  /* 0x0000000000447805 */ /* 0x000fe4000001ff00 */
[----:B------:R-:W-:Y:S02]  /*1800*/  CS2R R70, SRZ ;  /* 0x0000000000467805 */ /* 0x000fe4000001ff00 */
[----:B------:R-:W-:Y:S01]  /*1810*/  CS2R R72, SRZ ;  /* 0x0000000000487805 */ /* 0x000fe2000001ff00 */
[----:B------:R-:W-:Y:S01]  /*1820*/  UIADD3 UR8, UR7, -UR8, URZ ;  /* 0x8000000807087290 */ /* 0x000fe2000fffe03f */
[----:B------:R-:W-:Y:S02]  /*1830*/  CS2R R74, SRZ ;  /* 0x00000000004a7805 */ /* 0x000fe4000001ff00 */
[----:B------:R-:W-:Y:S01]  /*1840*/  CS2R R76, SRZ ;  /* 0x00000000004c7805 */ /* 0x000fe2000001ff00 */
[----:B------:R-:W-:Y:S01]  /*1850*/  UMOV UR7, URZ ;  /* 0x0000003f00077c82 */ /* 0x000fe20008000000 */
[----:B------:R-:W-:Y:S01]  /*1860*/  ULEA UR8, UR8, UR50, 0xc ;  /* 0x0000003208087291 */ /* 0x000fe2000f8e603f */
[----:B------:R-:W-:-:S02]  /*1870*/  CS2R R78, SRZ ;  /* 0x00000000004e7805 */ /* 0x000fc4000001ff00 */
[----:B------:R-:W-:Y:S02]  /*1880*/  CS2R R80, SRZ ;  /* 0x0000000000507805 */ /* 0x000fe4000001ff00 */
[----:B------:R-:W-:Y:S01]  /*1890*/  CS2R R82, SRZ ;  /* 0x0000000000527805 */ /* 0x000fe2000001ff00 */
[----:B------:R-:W-:Y:S01]  /*18a0*/  UIADD3 UR8, UR8, 0x6200, URZ ;  /* 0x0000620008087890 */ /* 0x000fe2000fffe03f */
[----:B------:R-:W-:Y:S02]  /*18b0*/  CS2R R84, SRZ ;  /* 0x0000000000547805 */ /* 0x000fe4000001ff00 */
[----:B------:R-:W-:Y:S02]  /*18c0*/  CS2R R86, SRZ ;  /* 0x0000000000567805 */ /* 0x000fe4000001ff00 */
[----:B------:R-:W-:Y:S01]  /*18d0*/  CS2R R24, SRZ ;  /* 0x0000000000187805 */ /* 0x000fe2000001ff00 */
[----:B------:R-:W-:Y:S01]  /*18e0*/  USHF.R.U32.HI UR8, URZ, 0x4, UR8 ;  /* 0x000000043f087899 */ /* 0x000fe20008011608 */
[----:B------:R-:W-:-:S02]  /*18f0*/  CS2R R26, SRZ ;  /* 0x00000000001a7805 */ /* 0x000fc4000001ff00 */
[----:B------:R-:W-:Y:S02]  /*1900*/  CS2R R28, SRZ ;  /* 0x00000000001c7805 */ /* 0x000fe4000001ff00 */
[----:B------:R-:W-:Y:S01]  /*1910*/  CS2R R30, SRZ ;  /* 0x00000000001e7805 */ /* 0x000fe2000001ff00 */
[----:B------:R-:W-:Y:S01]  /*1920*/  ULOP3.LUT UR12, UR8, 0x3fff, URZ, 0xc0, !UPT ;  /* 0x00003fff080c7892 */ /* 0x000fe2000f8ec03f */
        /* <DEDUP_REMOVED lines=11> */
[----:B------:R-:W-:Y:S01]  /*19e0*/  CS2R R54, SRZ ;  /* 0x0000000000367805 */ /* 0x000fe2000001ff00 */
[----:B------:R-:W-:Y:S06]  /*19f0*/  @!P0 BRA `(.L_x_17) ;  /* 0x00000008006c8947 */ /* 0x000fec0003800000 */
[----:B------:R-:W-:-:S13]  /*1a00*/  ISETP.NE.AND P1, PT, R156, 0x3, PT ;  /* 0x000000039c00780c */ /* 0x000fda0003f25270 */
[----:B------:R-:W-:Y:S05]  /*1a10*/  @!P1 BRA `(.L_x_18) ;  /* 0x0000000000049947 */ /* 0x000fea0003800000 */
[----:B------:R-:W-:Y:S01]  /*1a20*/  BPT.TRAP 0x1 ;  /* 0x000000040000795c */ /* 0x000fe20000300000 */
.L_x_18:
[----:B------:R-:W-:Y:S01]  /*1a30*/  ULEA UR5, UR4, UR50, 0x3 ;  /* 0x0000003204057291 */ /* 0x000fe2000f8e183f */
[----:B------:R-:W-:-:S05]  /*1a40*/  IMAD.U32 R0, RZ, RZ, UR48 ;  /* 0x00000030ff007e24 */ /* 0x000fca000f8e00ff */
[----:B------:R-:W-:-:S04]  /*1a50*/  SHF.L.U32 R0, R0, 0x1f, RZ ;  /* 0x0000001f00007819 */ /* 0x000fc800000006ff */
[----:B------:R2:W3:Y:S01]  /*1a60*/  SYNCS.PHASECHK.TRANS64.TRYWAIT P0, [UR5], R0 ;  /* 0x00000000ff0075a7 */ /* 0x0004e20008000145 */
[----:B------:R-:W-:Y:S05]  /*1a70*/  @!P1 BRA `(.L_x_19) ;  /* 0x0000000000049947 */ /* 0x000fea0003800000 */
[----:B------:R-:W-:Y:S01]  /*1a80*/  BPT.TRAP 0x1 ;  /* 0x000000040000795c */ /* 0x000fe20000300000 */
.L_x_19:
[----:B---3--:R-:W-:Y:S05]  /*1a90*/  @P0 BRA `(.L_x_20) ;  /* 0x0000000000080947 */ /* 0x008fea0003800000 */
[----:B------:R-:W3:Y:S02]  /*1aa0*/  SYNCS.PHASECHK.TRANS64.TRYWAIT P0, [UR5], R0 ;  /* 0x00000000ff0075a7 */ /* 0x000ee40008000145 */
[----:B---3--:R-:W-:Y:S05]  /*1ab0*/  @!P0 BRA `(.L_x_21) ;  /* 0x0000007400b08947 */ /* 0x008fea0003800000 */
.L_x_20:
[----:B------:R-:W-:Y:S01]  /*1ac0*/  UIADD3 UR5, UR50, 0x2e200, URZ ;  /* 0x0002e20032057890 */ /* 0x000fe2000fffe03f */
[----:B------:R-:W-:Y:S01]  /*1ad0*/  WARPGROUP.ARRIVE ;  /* 0x00000000000079c5 */ /* 0x000fe20000000000 */
[----:B------:R-:W-:Y:S01]  /*1ae0*/  ULOP3.LUT UR7, UR12, 0x10000, URZ, 0xfc, !UPT ;  /* 0x000100000c077892 */ /* 0x000fe2000f8efc3f */
[----:B------:R-:W-:Y:S01]  /*1af0*/  CS2R R92, SRZ ;  /* 0x00000000005c7805 */ /* 0x000fe2000001ff00 */
[----:B------:R-:W-:Y:S01]  /*1b00*/  USHF.R.U32.HI UR5, URZ, 0x4, UR5 ;  /* 0x000000043f057899 */ /* 0x000fe20008011605 */
[----:B------:R-:W-:Y:S01]  /*1b10*/  CS2R R94, SRZ ;  /* 0x00000000005e7805 */ /* 0x000fe2000001ff00 */
[----:B------:R-:W-:Y:S01]  /*1b20*/  ULEA UR7, UR4, UR7, 0xa ;  /* 0x0000000704077291 */ /* 0x000fe2000f8e503f */
[----:B------:R-:W-:Y:S01]  /*1b30*/  CS2R R96, SRZ ;  /* 0x0000000000607805 */ /* 0x000fe2000001ff00 */
[----:B------:R-:W-:Y:S01]  /*1b40*/  ULOP3.LUT UR5, UR5, 0x3fff, URZ, 0xc0, !UPT ;  /* 0x00003fff05057892 */ /* 0x000fe2000f8ec03f */
[----:B------:R-:W-:Y:S01]  /*1b50*/  CS2R R98, SRZ ;  /* 0x0000000000627805 */ /* 0x000fe2000001ff00 */
[----:B------:R-:W-:Y:S01]  /*1b60*/  UMOV UR9, 0x80000020 ;  /* 0x8000002000097882 */ /* 0x000fe20000000000 */
[----:B------:R-:W-:Y:S01]  /*1b70*/  UMOV UR11, 0x80000020 ;  /* 0x80000020000b7882 */ /* 0x000fe20000000000 */
[----:B------:R-:W-:Y:S01]  /*1b80*/  ULOP3.LUT UR5, UR5, 0x10000, URZ, 0xfc, !UPT ;  /* 0x0001000005057892 */ /* 0x000fe2000f8efc3f */
[----:B------:R-:W-:Y:S01]  /*1b90*/  CS2R R100, SRZ ;  /* 0x0000000000647805 */ /* 0x000fe2000001ff00 */
[----:B------:R-:W-:Y:S01]  /*1ba0*/  UMOV UR8, UR7 ;  /* 0x0000000700087c82 */ /* 0x000fe20008000000 */
[----:B------:R-:W-:Y:S01]  /*1bb0*/  CS2R R102, SRZ ;  /* 0x0000000000667805 */ /* 0x000fe2000001ff00 */
[----:B------:R-:W-:Y:S01]  /*1bc0*/  ULEA UR6, UR4, UR5, 0x8 ;  /* 0x0000000504067291 */ /* 0x000fe2000f8e403f */
[----:B------:R-:W-:Y:S01]  /*1bd0*/  CS2R R104, SRZ ;  /* 0x0000000000687805 */ /* 0x000fe2000001ff00 */
[----:B------:R-:W-:Y:S01]  /*1be0*/  UIADD3 UR5, UR7, 0x200, URZ ;  /* 0x0000020007057890 */ /* 0x000fe2000fffe03f */
[----:B------:R-:W-:-:S02]  /*1bf0*/  CS2R R106, SRZ ;  /* 0x00000000006a7805 */ /* 0x000fc4000001ff00 */
[----:B------:R-:W-:Y:S02]  /*1c00*/  CS2R R124, SRZ ;  /* 0x00000000007c7805 */ /* 0x000fe4000001ff00 */
[----:B------:R-:W-:Y:S02]  /*1c10*/  CS2R R126, SRZ ;  /* 0x00000000007e7805 */ /* 0x000fe4000001ff00 */
[----:B------:R-:W-:Y:S01]  /*1c20*/  CS2R R128, SRZ ;  /* 0x0000000000807805 */ /* 0x000fe2000001ff00 */
[----:B------:R-:W-:Y:S01]  /*1c30*/  UMOV UR10, UR6 ;  /* 0x00000006000a7c82 */ /* 0x000fe20008000000 */
[----:B------:R-:W-:Y:S01]  /*1c40*/  CS2R R130, SRZ ;  /* 0x0000000000827805 */ /* 0x000fe2000001ff00 */
[----:B------:R-:W-:Y:S01]  /*1c50*/  QGMMA.64x64x32.F32.E4M3.E4M3 R56, gdesc[UR8], RZ, !UPT, gsb0 ;  /* 0x00e00000083879f3 */ /* 0x000fe2000c0008ff */
[----:B------:R-:W-:Y:S01]  /*1c60*/  UMOV UR8, UR5 ;  /* 0x0000000500087c82 */ /* 0x000fe20008000000 */
[----:B------:R-:W-:Y:S01]  /*1c70*/  UMOV UR9, 0x80000020 ;  /* 0x8000002000097882 */ /* 0x000fe20000000000 */
[----:B------:R-:W-:Y:S01]  /*1c80*/  UMOV UR5, 0x2 ;  /* 0x0000000200057882 */ /* 0x000fe20000000000 */
        /* <DEDUP_REMOVED lines=20> */
[----:B------:R-:W-:Y:S02]  /*1dd0*/  WARPGROUP.DEPBAR.LE gsb0, 0x0 ;  /* 0x00008000000079c5 */ /* 0x000fe40000010000 */
[----:B------:R-:W-:-:S06]  /*1de0*/  WARPGROUP.ARRIVE ;  /* 0x00000000000079c5 */ /* 0x000fcc0000000000 */
[----:B------:R-:W-:Y:S01]  /*1df0*/  QGMMA.64x64x32.F32.E4M3.E4M3 R24, gdesc[UR8], RZ, !UPT, gsb0 ;  /* 0x00e00000081879f3 */ /* 0x000fe2000c0008ff */
[----:B------:R-:W-:Y:S02]  /*1e00*/  UIADD3 UR8, UR7, 0x2, URZ ;  /* 0x0000000207087890 */ /* 0x000fe4000fffe03f */
[----:B------:R-:W-:Y:S01]  /*1e10*/  UIADD3 UR10, UR6, 0x2, URZ ;  /* 0x00000002060a7890 */ /* 0x000fe2000fffe03f */
[----:B------:R-:W-:Y:S01]  /*1e20*/  UMOV UR9, 0x80000020 ;  /* 0x8000002000097882 */ /* 0x000fe20000000000 */
[----:B------:R-:W-:Y:S01]  /*1e30*/  UMOV UR11, 0x80000020 ;  /* 0x80000020000b7882 */ /* 0x000fe20000000000 */
[----:B------:R-:W-:Y:S01]  /*1e40*/  UIADD3 UR7, UR7, 0x202, URZ ;  /* 0x0000020207077890 */ /* 0x000fe2000fffe03f */
[----:B------:R-:W-:Y:S02]  /*1e50*/  ULDC UR6, c[0x0][0x50c] ;  /* 0x0001430000067ab9 */ /* 0x000fe40000000800 */
[----:B------:R-:W-:-:S04]  /*1e60*/  UISETP.NE.AND UP0, UPT, UR6, 0x2, UPT ;  /* 0x000000020600788c */ /* 0x000fc8000bf05270 */
[----:B------:R-:W-:-:S06]  /*1e70*/  USEL UR6, URZ, 0x1, UP0 ;  /* 0x000000013f067887 */ /* 0x000fcc0008000000 */
[----:B------:R-:W-:Y:S01]  /*1e80*/  ISETP.NE.AND P0, PT, RZ, UR6, PT ;  /* 0x00000006ff007c0c */ /* 0x000fe2000bf05270 */
[----:B------:R-:W-:Y:S02]  /*1e90*/  WARPGROUP.DEPBAR.LE gsb0, 0x0 ;  /* 0x00008000000079c5 */ /* 0x000fe40000010000 */
[----:B------:R-:W-:-:S06]  /*1ea0*/  WARPGROUP.ARRIVE ;  /* 0x00000000000079c5 */ /* 0x000fcc0000000000 */
[----:B------:R-:W-:Y:S01]  /*1eb0*/  QGMMA.64x64x32.F32.E4M3.E4M3 R56, gdesc[UR8], R56, gsb0 ;  /* 0x00e00000083879f3 */ /* 0x000fe20008000838 */
[----:B------:R-:W-:Y:S01]  /*1ec0*/  UMOV UR8, UR7 ;  /* 0x0000000700087c82 */ /* 0x000fe20008000000 */
[----:B------:R-:W-:Y:S01]  /*1ed0*/  UMOV UR9, 0x80000020 ;  /* 0x8000002000097882 */ /* 0x000fe20000000000 */
[----:B------:R-:W-:Y:S02]  /*1ee0*/  WARPGROUP.DEPBAR.LE gsb0, 0x0 ;  /* 0x00008000000079c5 */ /* 0x000fe40000010000 */
[----:B------:R-:W-:-:S06]  /*1ef0*/  WARPGROUP.ARRIVE ;  /* 0x00000000000079c5 */ /* 0x000fcc0000000000 */
[----:B------:R-:W-:Y:S03]  /*1f00*/  QGMMA.64x64x32.F32.E4M3.E4M3 R24, gdesc[UR8], R24, gsb0 ;  /* 0x00e00000081879f3 */ /* 0x000fe60008000818 */
[----:B------:R-:W-:Y:S02]  /*1f10*/  WARPGROUP.DEPBAR.LE gsb0, 0x0 ;  /* 0x00008000000079c5 */ /* 0x000fe40000010000 */
[----:B------:R-:W-:Y:S05]  /*1f20*/  @!P0 BRA `(.L_x_22) ;  /* 0x0000000400048947 */ /* 0x000fea0003800000 */
[----:B------:R-:W-:Y:S01]  /*1f30*/  FADD R155, RZ, R56 ;  /* 0x00000038ff9b7221 */ /* 0x000fe20000000000 */
[----:B------:R-:W-:-:S01]  /*1f40*/  FADD R154, RZ, R57 ;  /* 0x00000039ff9a7221 */ /* 0x000fc20000000000 */
        /* <DEDUP_REMOVED lines=62> */
[----:B------:R-:W-:-:S06]  /*2330*/  UMOV UR5, URZ ;  /* 0x0000003f00057c82 */ /* 0x000fcc0008000000 */
.L_x_22:
[----:B------:R-:W-:-:S04]  /*2340*/  UIADD3 UR13, UR4, 0x1, URZ ;  /* 0x00000001040d7890 */ /* 0x000fc8000fffe03f */
[----:B------:R-:W-:-:S04]  /*2350*/  UISETP.NE.AND UP0, UPT, UR13, 0xa, UPT ;  /* 0x0000000a0d00788c */ /* 0x000fc8000bf05270 */
[----:B------:R-:W-:Y:S02]  /*2360*/  USEL UR7, URZ, 0x1, UP0 ;  /* 0x000000013f077887 */ /* 0x000fe40008000000 */
[----:B------:R-:W-:Y:S02]  /*2370*/  USEL UR13, UR13, URZ, UP0 ;  /* 0x0000003f0d0d7287 */ /* 0x000fe40008000000 */
[----:B------:R-:W-:-:S06]  /*2380*/  ULOP3.LUT UR7, UR48, UR7, URZ, 0x3c, !UPT ;  /* 0x0000000730077292 */ /* 0x000fcc000f8e3c3f */
[----:B------:R-:W-:Y:S01]  /*2390*/  MOV R6, UR7 ;  /* 0x0000000700067c02 */ /* 0x000fe20008000f00 */
[----:B------:R-:W-:-:S06]  /*23a0*/  UMOV UR7, 0x1 ;  /* 0x0000000100077882 */ /* 0x000fcc0000000000 */
.L_x_17:
[----:B------:R-:W-:-:S04]  /*23b0*/  UISETP.LT.AND UP0, UPT, UR49, 0x1, UPT ;  /* 0x000000013100788c */ /* 0x000fc8000bf01270 */
[----:B------:R-:W-:-:S04]  /*23c0*/  USEL UR8, UR49, 0x1, UP0 ;  /* 0x0000000131087887 */ /* 0x000fc80008000000 */
[----:B------:R-:W-:-:S04]  /*23d0*/  UIADD3 UR8, UR49, -UR8, URZ ;  /* 0x8000000831087290 */ /* 0x000fc8000fffe03f */
[----:B------:R-:W-:-:S06]  /*23e0*/  UISETP.GE.AND UP0, UPT, UR8, 0x1, UPT ;  /* 0x000000010800788c */ /* 0x000fcc000bf06270 */
[----:B------:R-:W-:-:S13]  /*23f0*/  PLOP3.LUT P0, PT, PT, PT, UP0, 0x80, 0x0 ;  /* 0x000000000000781c */ /* 0x000fda0003f0f008 */
[----:B------:R-:W-:Y:S05]  /*2400*/  @!P0 BRA `(.L_x_23) ;  /* 0x0000000800348947 */ /* 0x000fea0003800000 */
[----:B--23--:R-:W-:Y:S01]  /*2410*/  IMAD.U32 R0, RZ, RZ, UR8 ;  /* 0x00000008ff007e24 */ /* 0x00cfe2000f8e00ff */
[----:B------:R-:W-:Y:S01]  /*2420*/  UMOV UR14, UR4 ;  /* 0x00000004000e7c82 */ /* 0x000fe20008000000 */
[----:B------:R-:W-:-:S05]  /*2430*/  ULDC UR16, c[0x0][0x50c] ;  /* 0x0001430000107ab9 */ /* 0x000fca0000000800 */
.L_x_31:
[----:B------:R-:W-:-:S13]  /*2440*/  ISETP.NE.AND P1, PT, R156, 0x3, PT ;  /* 0x000000039c00780c */ /* 0x000fda0003f25270 */
[----:B--23--:R-:W-:Y:S05]  /*2450*/  @!P1 BRA `(.L_x_24) ;  /* 0x0000000000049947 */ /* 0x00cfea0003800000 */
[----:B------:R-:W-:Y:S01]  /*2460*/  BPT.TRAP 0x1 ;  /* 0x000000040000795c */ /* 0x000fe20000300000 */
.L_x_24:
[----:B------:R-:W-:Y:S01]  /*2470*/  ULEA UR8, UR13, UR50, 0x3 ;  /* 0x000000320d087291 */ /* 0x000fe2000f8e183f */
[----:B------:R-:W-:-:S08]  /*2480*/  SHF.L.U32 R4, R6, 0x1f, RZ ;  /* 0x0000001f06047819 */ /* 0x000fd000000006ff */
[----:B------:R2:W3:Y:S01]  /*2490*/  SYNCS.PHASECHK.TRANS64.TRYWAIT P0, [UR8], R4 ;  /* 0x00000004ff0075a7 */ /* 0x0004e20008000148 */
[----:B------:R-:W-:Y:S05]  /*24a0*/  @!P1 BRA `(.L_x_25) ;  /* 0x0000000000049947 */ /* 0x000fea0003800000 */
[----:B------:R-:W-:Y:S01]  /*24b0*/  BPT.TRAP 0x1 ;  /* 0x000000040000795c */ /* 0x000fe20000300000 */
.L_x_25:
[----:B---3--:R-:W-:Y:S05]  /*24c0*/  @P0 BRA `(.L_x_26) ;  /* 0x0000000000080947 */ /* 0x008fea0003800000 */
[----:B------:R-:W3:Y:S02]  /*24d0*/  SYNCS.PHASECHK.TRANS64.TRYWAIT P0, [UR8], R4 ;  /* 0x00000004ff0075a7 */ /* 0x000ee40008000148 */
[----:B---3--:R-:W-:Y:S05]  /*24e0*/  @!P0 BRA `(.L_x_27) ;  /* 0x0000006c003c8947 */ /* 0x008fea0003800000 */
.L_x_26:
[----:B------:R-:W-:Y:S01]  /*24f0*/  UIADD3 UR8, UR50, 0x2e200, URZ ;  /* 0x0002e20032087890 */ /* 0x000fe2000fffe03f */
[----:B------:R-:W-:Y:S01]  /*2500*/  WARPGROUP.ARRIVE ;  /* 0x00000000000079c5 */ /* 0x000fe20000000000 */
[----:B------:R-:W-:Y:S02]  /*2510*/  UISETP.NE.AND UP0, UPT, UR6, URZ, UPT ;  /* 0x0000003f0600728c */ /* 0x000fe4000bf05270 */
[----:B------:R-:W-:Y:S02]  /*2520*/  USHF.R.U32.HI UR8, URZ, 0x4, UR8 ;  /* 0x000000043f087899 */ /* 0x000fe40008011608 */
[----:B------:R-:W-:Y:S02]  /*2530*/  USEL UR7, UR7, URZ, !UP0 ;  /* 0x0000003f07077287 */ /* 0x000fe4000c000000 */
[----:B------:R-:W-:Y:S02]  /*2540*/  ULOP3.LUT UR8, UR8, 0x3fff, URZ, 0xc0, !UPT ;  /* 0x00003fff08087892 */ /* 0x000fe4000f8ec03f */
[----:B------:R-:W-:-:S02]  /*2550*/  ULOP3.LUT UR6, UR12, 0x10000, URZ, 0xfc, !UPT ;  /* 0x000100000c067892 */ /* 0x000fc4000f8efc3f */
[----:B------:R-:W-:Y:S02]  /*2560*/  ULOP3.LUT UR8, UR8, 0x10000, URZ, 0xfc, !UPT ;  /* 0x0001000008087892 */ /* 0x000fe4000f8efc3f */
[----:B------:R-:W-:Y:S02]  /*2570*/  UISETP.NE.U32.AND UP0, UPT, UR7, URZ, UPT ;  /* 0x0000003f0700728c */ /* 0x000fe4000bf05070 */
[----:B------:R-:W-:Y:S02]  /*2580*/  ULEA UR7, UR13, UR6, 0xa ;  /* 0x000000060d077291 */ /* 0x000fe4000f8e503f */
[----:B------:R-:W-:Y:S01]  /*2590*/  ULEA UR6, UR13, UR8, 0x8 ;  /* 0x000000080d067291 */ /* 0x000fe2000f8e403f */
[----:B------:R-:W-:Y:S01]  /*25a0*/  UMOV UR9, 0x80000020 ;  /* 0x8000002000097882 */ /* 0x000fe20000000000 */
[----:B------:R-:W-:Y:S01]  /*25b0*/  UMOV UR11, 0x80000020 ;  /* 0x80000020000b7882 */ /* 0x000fe20000000000 */
[----:B------:R-:W-:Y:S02]  /*25c0*/  UIADD3 UR15, UR7, 0x200, URZ ;  /* 0x00000200070f7890 */ /* 0x000fe4000fffe03f */
[----:B------:R-:W-:-:S02]  /*25d0*/  UMOV UR8, UR7 ;  /* 0x0000000700087c82 */ /* 0x000fc40008000000 */
[----:B------:R-:W-:Y:S01]  /*25e0*/  UMOV UR10, UR6 ;  /* 0x00000006000a7c82 */ /* 0x000fe20008000000 */
[----:B------:R-:W-:Y:S01]  /*25f0*/  UIADD3 UR5, UR5, 0x2, URZ ;  /* 0x0000000205057890 */ /* 0x000fe2000fffe03f */
[----:B------:R-:W-:Y:S01]  /*2600*/  QGMMA.64x64x32.F32.E4M3.E4M3 R56, gdesc[UR8], R56, UP0, gsb0 ;  /* 0x00e00000083879f3 */ /* 0x000fe2000b800838 */
[----:B------:R-:W-:Y:S01]  /*2610*/  UMOV UR9, 0x80000020 ;  /* 0x8000002000097882 */ /* 0x000fe20000000000 */
[----:B------:R-:W-:Y:S01]  /*2620*/  UMOV UR8, UR15 ;  /* 0x0000000f00087c82 */ /* 0x000fe20008000000 */
[----:B------:R-:W-:Y:S02]  /*2630*/  WARPGROUP.DEPBAR.LE gsb0, 0x0 ;  /* 0x00008000000079c5 */ /* 0x000fe40000010000 */
[----:B------:R-:W-:-:S06]  /*2640*/  WARPGROUP.ARRIVE ;  /* 0x00000000000079c5 */ /* 0x000fcc0000000000 */
[----:B------:R-:W-:Y:S01]  /*2650*/  QGMMA.64x64x32.F32.E4M3.E4M3 R24, gdesc[UR8], R24, UP0, gsb0 ;  /* 0x00e00000081879f3 */ /* 0x000fe2000b800818 */
[----:B------:R-:W-:Y:S02]  /*2660*/  UIADD3 UR8, UR7, 0x2, URZ ;  /* 0x0000000207087890 */ /* 0x000fe4000fffe03f */
[----:B------:R-:W-:Y:S01]  /*2670*/  UIADD3 UR10, UR6, 0x2, URZ ;  /* 0x00000002060a7890 */ /* 0x000fe2000fffe03f */
[----:B------:R-:W-:Y:S01]  /*2680*/  UMOV UR9, 0x80000020 ;  /* 0x8000002000097882 */ /* 0x000fe20000000000 */
[----:B------:R-:W-:Y:S01]  /*2690*/  UMOV UR11, 0x80000020 ;  /* 0x80000020000b7882 */ /* 0x000fe20000000000 */
[----:B------:R-:W-:Y:S02]  /*26a0*/  UIADD3 UR7, UR7, 0x202, URZ ;  /* 0x0000020207077890 */ /* 0x000fe4000fffe03f */
[----:B------:R-:W-:-:S04]  /*26b0*/  UISETP.NE.AND UP0, UPT, UR5, UR16, UPT ;  /* 0x000000100500728c */ /* 0x000fc8000bf05270 */
        /* <DEDUP_REMOVED lines=12> */
[----:B------:R-:W-:Y:S01]  /*2780*/  FADD R155, R56, R155 ;  /* 0x0000009b389b7221 */ /* 0x000fe20000000000 */
[----:B------:R-:W-:-:S01]  /*2790*/  FADD R154, R57, R154 ;  /* 0x0000009a399a7221 */ /* 0x000fc20000000000 */
        /* <DEDUP_REMOVED lines=62> */
[----:B------:R-:W-:-:S06]  /*2b80*/  UMOV UR5, URZ ;  /* 0x0000003f00057c82 */ /* 0x000fcc0008000000 */
.L_x_28:
[----:B------:R-:W-:Y:S05]  /*2b90*/  @!P1 BRA `(.L_x_29) ;  /* 0x0000000000049947 */ /* 0x000fea0003800000 */
[----:B------:R-:W-:Y:S01]  /*2ba0*/  BPT.TRAP 0x1 ;  /* 0x000000040000795c */ /* 0x000fe20000300000 */
.L_x_29:
[----:B------:R-:W-:Y:S01]  /*2bb0*/  ULEA UR7, UR14, UR50, 0x3 ;  /* 0x000000320e077291 */ /* 0x000fe2000f8e183f */
[----:B------:R-:W-:-:S03]  /*2bc0*/  ISETP.GT.U32.AND P0, PT, R19, 0x1, PT ;  /* 0x000000011300780c */ /* 0x000fc60003f04070 */
[----:B------:R-:W-:-:S04]  /*2bd0*/  UIADD3 UR7, UR7, 0x50, URZ ;  /* 0x0000005007077890 */ /* 0x000fc8000fffe03f */
[----:B------:R-:W-:-:S09]  /*2be0*/  UPRMT UR7, URZ, 0x654, UR7 ;  /* 0x000006543f077896 */ /* 0x000fd20008000007 */
[----:B------:R-:W-:Y:S01]  /*2bf0*/  SYNCS.ARRIVE.TRANS64.RED.A1T0 RZ, [UR7], RZ ;  /* 0x000000ffffff79a7 */ /* 0x000fe20008100407 */
[----:B------:R-:W-:Y:S05]  /*2c00*/  @P0 BRA `(.L_x_30) ;  /* 0x0000000000040947 */ /* 0x000fea0003800000 */
[----:B------:R-:W-:Y:S01]  /*2c10*/  BPT.TRAP 0x1 ;  /* 0x000000040000795c */ /* 0x000fe20000300000 */
.L_x_30:
[----:B------:R-:W-:Y:S01]  /*2c20*/  UIADD3 UR13, UR13, 0x1, URZ ;  /* 0x000000010d0d7890 */ /* 0x000fe2000fffe03f */
[C---:B------:R-:W-:Y:S01]  /*2c30*/  ISETP.GT.AND P0, PT, R0.reuse, 0x1, PT ;  /* 0x000000010000780c */ /* 0x040fe20003f04270 */
[----:B------:R-:W-:Y:S01]  /*2c40*/  UIADD3 UR14, UR14, 0x1, URZ ;  /* 0x000000010e0e7890 */ /* 0x000fe2000fffe03f */
[----:B------:R-:W-:Y:S01]  /*2c50*/  VIADD R0, R0, 0xffffffff ;  /* 0xffffffff00007836 */ /* 0x000fe20000000000 */
[----:B------:R-:W-:Y:S02]  /*2c60*/  UISETP.NE.AND UP0, UPT, UR13, 0xa, UPT ;  /* 0x0000000a0d00788c */ /* 0x000fe4000bf05270 */
[----:B------:R-:W-:Y:S02]  /*2c70*/  UISETP.NE.AND UP1, UPT, UR14, 0xa, UPT ;  /* 0x0000000a0e00788c */ /* 0x000fe4000bf25270 */
[----:B------:R-:W-:Y:S02]  /*2c80*/  USEL UR7, URZ, 0x1, UP0 ;  /* 0x000000013f077887 */ /* 0x000fe40008000000 */
[----:B------:R-:W-:-:S02]  /*2c90*/  USEL UR13, UR13, URZ, UP0 ;  /* 0x0000003f0d0d7287 */ /* 0x000fc40008000000 */
[----:B------:R-:W-:Y:S02]  /*2ca0*/  USEL UR14, UR14, URZ, UP1 ;  /* 0x0000003f0e0e7287 */ /* 0x000fe40008800000 */
[----:B------:R-:W-:Y:S01]  /*2cb0*/  LOP3.LUT R6, R6, UR7, RZ, 0x3c, !PT ;  /* 0x0000000706067c12 */ /* 0x000fe2000f8e3cff */
[----:B------:R-:W-:Y:S01]  /*2cc0*/  UMOV UR7, 0x1 ;  /* 0x0000000100077882 */ /* 0x000fe20000000000 */
[----:B------:R-:W-:Y:S08]  /*2cd0*/  @P0 BRA `(.L_x_31) ;  /* 0xfffffff400d80947 */ /* 0x000ff0000383ffff */
.L_x_23:
[----:B------:R-:W-:Y:S01]  /*2ce0*/  UISETP.NE.AND UP0, UPT, UR5, URZ, UPT ;  /* 0x0000003f0500728c */ /* 0x000fe2000bf05270 */
[----:B--23--:R-:W2:Y:S03]  /*2cf0*/  LDC R0, c[0x0][0x28c] ;  /* 0x0000a300ff007b82 */ /* 0x00cea60000000800 */
[----:B------:R-:W-:-:S06]  /*2d00*/  USEL UR5, URZ, 0x1, !UP0 ;  /* 0x000000013f057887 */ /* 0x000fcc000c000000 */
[----:B------:R-:W-:Y:S02]  /*2d10*/  ISETP.NE.AND P0, PT, RZ, UR5, PT ;  /* 0x00000005ff007c0c */ /* 0x000fe4000bf05270 */
[----:B--2---:R-:W-:-:S11]  /*2d20*/  ISETP.GE.AND P1, PT, R0, 0x1, PT ;  /* 0x000000010000780c */ /* 0x004fd60003f26270 */
[----:B------:R-:W-:Y:S05]  /*2d30*/  @!P0 BRA `(.L_x_32) ;  /* 0x0000000400008947 */ /* 0x000fea0003800000 */
[----:B------:R-:W-:Y:S01]  /*2d40*/  FADD R155, R56, R155 ;  /* 0x0000009b389b7221 */ /* 0x000fe20000000000 */
        /* <DEDUP_REMOVED lines=62> */
[----:B------:R-:W-:-:S07]  /*3130*/  FADD R92, R92, R55 ;  /* 0x000000375c5c7221 */ /* 0x000fce0000000000 */
.L_x_32:
[----:B------:R-:W-:Y:S05]  /*3140*/  @!P1 BRA `(.L_x_33) ;  /* 0x0000000000409947 */ /* 0x000fea0003800000 */
[----:B------:R-:W-:-:S13]  /*3150*/  ISETP.NE.AND P0, PT, R156, 0x3, PT ;  /* 0x000000039c00780c */ /* 0x000fda0003f05270 */
[----:B------:R-:W-:Y:S05]  /*3160*/  @!P0 BRA `(.L_x_34) ;  /* 0x0000000000048947 */ /* 0x000fea0003800000 */
[----:B------:R-:W-:Y:S01]  /*3170*/  BPT.TRAP 0x1 ;  /* 0x000000040000795c */ /* 0x000fe20000300000 */
.L_x_34:
[----:B------:R-:W-:Y:S01]  /*3180*/  UISETP.LT.AND UP0, UPT, UR49, 0x1, UPT ;  /* 0x000000013100788c */ /* 0x000fe2000bf01270 */
[----:B------:R-:W-:-:S03]  /*3190*/  ISETP.GT.U32.AND P0, PT, R19, 0x1, PT ;  /* 0x000000011300780c */ /* 0x000fc60003f04070 */
[----:B------:R-:W-:-:S04]  /*31a0*/  USEL UR5, UR49, 0x1, UP0 ;  /* 0x0000000131057887 */ /* 0x000fc80008000000 */
[----:B------:R-:W-:-:S04]  /*31b0*/  UIADD3 UR5, UR4, UR49, -UR5 ;  /* 0x0000003104057290 */ /* 0x000fc8000fffe805 */
[----:B------:R-:W-:-:S04]  /*31c0*/  UIMAD.WIDE.U32 UR6, UR5, -0x33333333, URZ ;  /* 0xcccccccd050678a5 */ /* 0x000fc8000f8e003f */
[----:B------:R-:W-:-:S04]  /*31d0*/  USHF.R.U32.HI UR6, URZ, 0x3, UR7 ;  /* 0x000000033f067899 */ /* 0x000fc80008011607 */
[----:B------:R-:W-:-:S04]  /*31e0*/  UIMAD UR5, UR6, -0xa, UR5 ;  /* 0xfffffff6060578a4 */ /* 0x000fc8000f8e0205 */
[----:B------:R-:W-:-:S04]  /*31f0*/  ULEA UR5, UR5, UR50, 0x3 ;  /* 0x0000003205057291 */ /* 0x000fc8000f8e183f */
[----:B------:R-:W-:-:S04]  /*3200*/  UIADD3 UR5, UR5, 0x50, URZ ;  /* 0x0000005005057890 */ /* 0x000fc8000fffe03f */
[----:B------:R-:W-:-:S09]  /*3210*/  UPRMT UR5, URZ, 0x654, UR5 ;  /* 0x000006543f057896 */ /* 0x000fd20008000005 */
[----:B------:R-:W-:Y:S01]  /*3220*/  SYNCS.ARRIVE.TRANS64.RED.A1T0 RZ, [UR5], RZ ;  /* 0x000000ffffff79a7 */ /* 0x000fe20008100405 */
[----:B------:R-:W-:Y:S05]  /*3230*/  @P0 BRA `(.L_x_33) ;  /* 0x0000000000040947 */ /* 0x000fea0003800000 */
[----:B------:R-:W-:Y:S01]  /*3240*/  BPT.TRAP 0x1 ;  /* 0x000000040000795c */ /* 0x000fe20000300000 */
.L_x_33:
[----:B------:R-:W-:Y:S01]  /*3250*/  UIADD3 UR6, UR50, 0x100, URZ ;  /* 0x0000010032067890 */ /* 0x000fe2000fffe03f */
[----:B------:R-:W-:Y:S01]  /*3260*/  R2UR UR46, R3 ;  /* 0x00000000032e72ca */ /* 0x000fe200000e0000 */
[----:B------:R-:W-:Y:S01]  /*3270*/  UIADD3 UR51, UR49, UR4, URZ ;  /* 0x0000000431337290 */ /* 0x000fe2000fffe03f */
[----:B------:R-:W-:Y:S01]  /*3280*/  R2UR UR45, R8 ;  /* 0x00000000082d72ca */ /* 0x000fe200000e0000 */
[----:B------:R-:W-:Y:S02]  /*3290*/  UISETP.GE.U32.AND UP1, UPT, UR49, 0xa, UPT ;  /* 0x0000000a3100788c */ /* 0x000fe4000bf26070 */
[----:B------:R-:W-:Y:S02]  /*32a0*/  ULOP3.LUT UP2, URZ, UR6, 0x9f, URZ, 0xc0, !UPT ;  /* 0x0000009f063f7892 */ /* 0x000fe4000f84c03f */
[----:B------:R-:W-:-:S04]  /*32b0*/  UISETP.GT.U32.AND UP0, UPT, UR51, 0x9, UPT ;  /* 0x000000093300788c */ /* 0x000fc8000bf04070 */
[----:B------:R-:W-:Y:S01]  /*32c0*/  UISETP.LT.U32.AND UP0, UPT, UR49, 0xa, UP0 ;  /* 0x0000000a3100788c */ /* 0x000fe20008701070 */
[----:B------:R-:W-:Y:S01]  /*32d0*/  PLOP3.LUT P0, PT, PT, PT, UP2, 0x80, 0x0 ;  /* 0x000000000000781c */ /* 0x000fe20003f0f028 */
[----:B------:R-:W-:Y:S02]  /*32e0*/  USHF.L.U32 UR46, UR46, 0x8, URZ ;  /* 0x000000082e2e7899 */ /* 0x000fe4000800063f */
[----:B------:R-:W-:Y:S02]  /*32f0*/  @UP1 UIMAD.WIDE.U32 UR4, UR51, -0x33333333, URZ ;  /* 0xcccccccd330418a5 */ /* 0x000fe4000f8e003f */
[----:B------:R-:W-:Y:S02]  /*3300*/  USEL UR6, URZ, 0x1, !UP0 ;  /* 0x000000013f067887 */ /* 0x000fe4000c000000 */
[----:B------:R-:W-:Y:S02]  /*3310*/  @UP1 USHF.R.U32.HI UR4, URZ, 0x3, UR5 ;  /* 0x000000033f041899 */ /* 0x000fe40008011605 */
[----:B------:R-:W-:-:S02]  /*3320*/  ULOP3.LUT UR48, UR48, UR6, URZ, 0x3c, !UPT ;  /* 0x0000000630307292 */ /* 0x000fc4000f8e3c3f */
[----:B------:R-:W-:Y:S02]  /*3330*/  USHF.L.U32 UR45, UR45, 0x6, URZ ;  /* 0x000000062d2d7899 */ /* 0x000fe4000800063f */
[----:B------:R-:W-:Y:S01]  /*3340*/  @UP1 ULOP3.LUT UR48, UR48, 0x1, UR4, 0x78, !UPT ;  /* 0x0000000130301892 */ /* 0x000fe2000f8e7804 */
[----:B------:R-:W-:Y:S11]  /*3350*/  @!P0 BRA `(.L_x_35) ;  /* 0x0000000000408947 */ /* 0x000ff60003800000 */
[----:B------:R-:W-:Y:S01]  /*3360*/  MOV R0, 0x0 ;  /* 0x0000000000007802 */ /* 0x000fe20000000f00 */
[----:B------:R-:W-:Y:S01]  /*3370*/  ULDC.64 UR4, c[0x4][0x70] ;  /* 0x01001c0000047ab9 */ /* 0x000fe20000000a00 */
[----:B------:R-:W-:Y:S01]  /*3380*/  ULDC.64 UR6, c[0x4][0x8] ;  /* 0x0100020000067ab9 */ /* 0x000fe20000000a00 */
[----:B------:R-:W-:Y:S01]  /*3390*/  IMAD.U32 R4, RZ, RZ, UR4 ;  /* 0x00000004ff047e24 */ /* 0x000fe2000f8e00ff */
[----:B------:R2:W3:Y:S01]  /*33a0*/  LDC.64 R14, c[0x4][R0] ;  /* 0x01000000000e7b82 */ /* 0x0004e20000000a00 */
[----:B------:R-:W-:Y:S01]  /*33b0*/  IMAD.U32 R5, RZ, RZ, UR5 ;  /* 0x00000005ff057e24 */ /* 0x000fe2000f8e00ff */
[----:B------:R-:W-:Y:S01]  /*33c0*/  ULDC.64 UR4, c[0x4][0x78] ;  /* 0x01001e0000047ab9 */ /* 0x000fe20000000a00 */
[----:B------:R-:W-:Y:S01]  /*33d0*/  IMAD.U32 R10, RZ, RZ, UR6 ;  /* 0x00000006ff0a7e24 */ /* 0x000fe2000f8e00ff */
[----:B------:R-:W-:Y:S01]  /*33e0*/  MOV R6, UR4 ;  /* 0x0000000400067c02 */ /* 0x000fe20008000f00 */
[----:B------:R-:W-:Y:S01]  /*33f0*/  IMAD.U32 R7, RZ, RZ, UR5 ;  /* 0x00000005ff077e24 */ /* 0x000fe2000f8e00ff */
[----:B------:R-:W-:Y:S01]  /*3400*/  MOV R12, 0x1 ;  /* 0x00000001000c7802 */ /* 0x000fe20000000f00 */
[----:B------:R-:W-:-:S02]  /*3410*/  IMAD.U32 R11, RZ, RZ, UR7 ;  /* 0x00000007ff0b7e24 */ /* 0x000fc4000f8e00ff */
[----:B------:R-:W-:Y:S02]  /*3420*/  IMAD.MOV.U32 R8, RZ, RZ, 0x70 ;  /* 0x00000070ff087424 */ /* 0x000fe400078e00ff */
[----:B--2---:R-:W-:-:S07]  /*3430*/  IMAD.MOV.U32 R13, RZ, RZ, RZ ;  /* 0x000000ffff0d7224 */ /* 0x004fce00078e00ff */
[----:B------:R-:W-:-:S07]  /*3440*/  LEPC R20, `(.L_x_35) ;  /* 0x000000001014794e */ /* 0x000fce0000000000 */
[----:B-1-3-5:R-:W-:Y:S05]  /*3450*/  CALL.ABS.NOINC R14 ;  /* 0x000000000e007343 */ /* 0x02afea0003c00000 */
.L_x_35:
[----:B------:R-:W-:-:S04]  /*3460*/  UIADD3 UR4, UR50, 0x4100, URZ ;  /* 0x0000410032047890 */ /* 0x000fc8000fffe03f */
[----:B------:R-:W-:-:S06]  /*3470*/  ULOP3.LUT UP0, URZ, UR4, 0x9f, URZ, 0xc0, !UPT ;  /* 0x0000009f043f7892 */ /* 0x000fcc000f80c03f */
[----:B------:R-:W-:-:S13]  /*3480*/  PLOP3.LUT P0, PT, PT, PT, UP0, 0x80, 0x0 ;  /* 0x000000000000781c */ /* 0x000fda0003f0f008 */
[----:B------:R-:W-:Y:S05]  /*3490*/  @!P0 BRA `(.L_x_36) ;  /* 0x0000000000408947 */ /* 0x000fea0003800000 */
        /* <DEDUP_REMOVED lines=10> */
[----:B------:R-:W-:Y:S01]  /*3540*/  MOV R13, RZ ;  /* 0x000000ff000d7202 */ /* 0x000fe20000000f00 */
[----:B------:R-:W-:-:S02]  /*3550*/  IMAD.U32 R11, RZ, RZ, UR5 ;  /* 0x00000005ff0b7e24 */ /* 0x000fc4000f8e00ff */
[----:B------:R-:W-:Y:S02]  /*3560*/  IMAD.MOV.U32 R8, RZ, RZ, 0x70 ;  /* 0x00000070ff087424 */ /* 0x000fe400078e00ff */
[----:B--2---:R-:W-:-:S07]  /*3570*/  IMAD.MOV.U32 R12, RZ, RZ, 0x1 ;  /* 0x00000001ff0c7424 */ /* 0x004fce00078e00ff */
[----:B------:R-:W-:-:S07]  /*3580*/  LEPC R20, `(.L_x_36) ;  /* 0x000000001014794e */ /* 0x000fce0000000000 */
[----:B-1-3-5:R-:W-:Y:S05]  /*3590*/  CALL.ABS.NOINC R14 ;  /* 0x000000000e007343 */ /* 0x02afea0003c00000 */
.L_x_36:
[----:B------:R-:W2:Y:S02]  /*35a0*/  LDC.64 R8, c[0x0][0x590] ;  /* 0x00016400ff087b82 */ /* 0x000ea40000000a00 */
[----:B--2---:R-:W-:-:S04]  /*35b0*/  ISETP.NE.U32.AND P0, PT, R8, RZ, PT ;  /* 0x000000ff0800720c */ /* 0x004fc80003f05070 */
[----:B------:R-:W-:-:S13]  /*35c0*/  ISETP.NE.AND.EX P0, PT, R9, RZ, PT, P0 ;  /* 0x000000ff0900720c */ /* 0x000fda0003f05300 */
[----:B------:R-:W-:Y:S05]  /*35d0*/  @!P0 BRA `(.L_x_37) ;  /* 0x0000000000348947 */ /* 0x000fea0003800000 */
[----:B------:R-:W-:Y:S02]  /*35e0*/  ULDC.64 UR4, c[0x0][0x588] ;  /* 0x0001620000047ab9 */ /* 0x000fe40000000a00 */
[----:B------:R-:W-:-:S04]  /*35f0*/  ISETP.NE.U32.AND P1, PT, RZ, UR4, PT ;  /* 0x00000004ff007c0c */ /* 0x000fc8000bf25070 */
[----:B------:R-:W-:-:S13]  /*3600*/  ISETP.NE.AND.EX P1, PT, RZ, UR5, PT, P1 ;  /* 0x00000005ff007c0c */ /* 0x000fda000bf25310 */
[----:B------:R-:W-:Y:S05]  /*3610*/  @!P1 BRA `(.L_x_38) ;  /* 0x0000000000189947 */ /* 0x000fea0003800000 */
[----:B------:R-:W2:Y:S01]  /*3620*/  LDC.64 R4, c[0x0][0x588] ;  /* 0x00016200ff047b82 */ /* 0x000ea20000000a00 */
[----:B------:R-:W-:-:S04]  /*3630*/  IMAD R3, R8, UR47, RZ ;  /* 0x0000002f08037c24 */ /* 0x000fc8000f8e02ff */
[----:B--2---:R-:W-:-:S05]  /*3640*/  IMAD.WIDE R4, R3, 0x4, R4 ;  /* 0x0000000403047825 */ /* 0x004fca00078e0204 */
[----:B-----5:R2:W5:Y:S01]  /*3650*/  LDG.E R88, desc[UR40][R4.64] ;  /* 0x0000002804587981 */ /* 0x020562000c1e1900 */
[----:B------:R-:W-:Y:S01]  /*3660*/  IMAD.MOV.U32 R22, RZ, RZ, 0x1 ;  /* 0x00000001ff167424 */ /* 0x000fe200078e00ff */
[----:B------:R-:W-:Y:S06]  /*3670*/  BRA `(.L_x_37) ;  /* 0x00000000000c7947 */ /* 0x000fec0003800000 */
.L_x_38:
[----:B------:R-:W-:Y:S01]  /*3680*/  ULDC UR4, c[0x0][0x580] ;  /* 0x0001600000047ab9 */ /* 0x000fe20000000800 */
[----:B------:R-:W-:Y:S02]  /*3690*/  IMAD.MOV.U32 R22, RZ, RZ, 0x1 ;  /* 0x00000001ff167424 */ /* 0x000fe400078e00ff */
[----:B-----5:R-:W-:-:S07]  /*36a0*/  IMAD.U32 R88, RZ, RZ, UR4 ;  /* 0x00000004ff587e24 */ /* 0x020fce000f8e00ff */
.L_x_37:
[----:B------:R-:W3:Y:S02]  /*36b0*/  LDC.64 R6, c[0x0][0x5b0] ;  /* 0x00016c00ff067b82 */ /* 0x000ee40000000a00 */
[----:B---3--:R-:W-:-:S04]  /*36c0*/  ISETP.NE.U32.AND P1, PT, R6, RZ, PT ;  /* 0x000000ff0600720c */ /* 0x008fc80003f25070 */
[----:B------:R-:W-:-:S13]  /*36d0*/  ISETP.NE.AND.EX P1, PT, R7, RZ, PT, P1 ;  /* 0x000000ff0700720c */ /* 0x000fda0003f25310 */
[----:B------:R-:W-:Y:S05]  /*36e0*/  @!P1 BRA `(.L_x_39) ;  /* 0x00000000002c9947 */ /* 0x000fea0003800000 */
[----:B------:R-:W-:Y:S02]  /*36f0*/  ULDC.64 UR4, c[0x0][0x5a8] ;  /* 0x00016a0000047ab9 */ /* 0x000fe40000000a00 */
[----:B------:R-:W-:-:S04]  /*3700*/  ISETP.NE.U32.AND P1, PT, RZ, UR4, PT ;  /* 0x00000004ff007c0c */ /* 0x000fc8000bf25070 */
[----:B------:R-:W-:-:S13]  /*3710*/  ISETP.NE.AND.EX P1, PT, RZ, UR5, PT, P1 ;  /* 0x00000005ff007c0c */ /* 0x000fda000bf25310 */
[----:B------:R-:W-:Y:S05]  /*3720*/  @!P1 BRA `(.L_x_40) ;  /* 0x0000000000149947 */ /* 0x000fea0003800000 */
[----:B--2---:R-:W2:Y:S01]  /*3730*/  LDC.64 R4, c[0x0][0x5a8] ;  /* 0x00016a00ff047b82 */ /* 0x004ea20000000a00 */
[----:B------:R-:W-:-:S04]  /*3740*/  IMAD R3, R6, UR47, RZ ;  /* 0x0000002f06037c24 */ /* 0x000fc8000f8e02ff */
[----:B--2---:R-:W-:-:S05]  /*3750*/  IMAD.WIDE R4, R3, 0x4, R4 ;  /* 0x0000000403047825 */ /* 0x004fca00078e0204 */
[----:B-1---5:R3:W5:Y:S01]  /*3760*/  LDG.E R89, desc[UR40][R4.64] ;  /* 0x0000002804597981 */ /* 0x022762000c1e1900 */
[----:B------:R-:W-:Y:S05]  /*3770*/  BRA `(.L_x_39) ;  /* 0x0000000000087947 */ /* 0x000fea0003800000 */
.L_x_40:
[----:B------:R-:W-:Y:S02]  /*3780*/  ULDC UR4, c[0x0][0x5a0] ;  /* 0x0001680000047ab9 */ /* 0x000fe40000000800 */
[----:B-1---5:R-:W-:-:S07]  /*3790*/  IMAD.U32 R89, RZ, RZ, UR4 ;  /* 0x00000004ff597e24 */ /* 0x022fce000f8e00ff */
.L_x_39:
[----:B------:R-:W-:Y:S01]  /*37a0*/  ULDC.64 UR4, c[0x0][0x588] ;  /* 0x0001620000047ab9 */ /* 0x000fe20000000a00 */
[----:B------:R-:W-:Y:S01]  /*37b0*/  ISETP.NE.U32.AND P1, PT, R8, RZ, PT ;  /* 0x000000ff0800720c */ /* 0x000fe20003f25070 */
[----:B------:R-:W-:Y:S02]  /*37c0*/  UISETP.NE.U32.AND UP0, UPT, UR4, URZ, UPT ;  /* 0x0000003f0400728c */ /* 0x000fe4000bf05070 */
[----:B------:R-:W-:Y:S02]  /*37d0*/  ISETP.NE.U32.AND P4, PT, RZ, UR4, PT ;  /* 0x00000004ff007c0c */ /* 0x000fe4000bf85070 */
[----:B------:R-:W-:Y:S01]  /*37e0*/  ISETP.NE.AND.EX P1, PT, R9, RZ, PT, P1 ;  /* 0x000000ff0900720c */ /* 0x000fe20003f25310 */
[----:B------:R-:W-:Y:S02]  /*37f0*/  UISETP.NE.AND.EX UP0, UPT, UR5, URZ, UPT, UP0 ;  /* 0x0000003f0500728c */ /* 0x000fe4000bf05300 */
[----:B------:R-:W-:Y:S02]  /*3800*/  ISETP.NE.AND.EX P4, PT, RZ, UR5, PT, P4 ;  /* 0x00000005ff007c0c */ /* 0x000fe4000bf85340 */
[----:B------:R-:W-:-:S02]  /*3810*/  PLOP3.LUT P3, PT, PT, PT, PT, 0x8, 0x0 ;  /* 0x000000000000781c */ /* 0x000fc40003f6e170 */
[----:B------:R-:W-:-:S04]  /*3820*/  PLOP3.LUT P2, PT, PT, PT, UP0, 0x80, 0x0 ;  /* 0x000000000000781c */ /* 0x000fc80003f4f008 */
[----:B------:R-:W-:-:S05]  /*3830*/  PLOP3.LUT P2, PT, P2, PT, PT, 0x8, 0x0 ;  /* 0x000000000000781c */ /* 0x000fca000174e170 */
[----:B------:R-:W-:Y:S08]  /*3840*/  @P4 BRA P1, `(.L_x_41) ;  /* 0x0000000000244947 */ /* 0x000ff00000800000 */
[----:B------:R-:W-:Y:S04]  /*3850*/  BSSY B0, `(.L_x_41) ;  /* 0x0000008000007945 */ /* 0x000fe80003800000 */
[----:B------:R-:W-:Y:S05]  /*3860*/  @!P0 BRA `(.L_x_42) ;  /* 0x0000000000148947 */ /* 0x000fea0003800000 */
[----:B------:R-:W-:Y:S02]  /*3870*/  LOP3.LUT P1, RZ, R22, 0xff, RZ, 0xc0, !PT ;  /* 0x000000ff16ff7812 */ /* 0x000fe4000782c0ff */
[----:B------:R-:W-:-:S11]  /*3880*/  PLOP3.LUT P3, PT, P2, PT, PT, 0x80, 0x0 ;  /* 0x000000000000781c */ /* 0x000fd6000176f070 */
[----:B------:R-:W-:Y:S05]  /*3890*/  @!P1 BRA `(.L_x_43) ;  /* 0x00000000000c9947 */ /* 0x000fea0003800000 */
[----:B-----5:R-:W-:Y:S01]  /*38a0*/  FSETP.EQ.AND P3, PT, R88, RZ, PT ;  /* 0x000000ff5800720b */ /* 0x020fe20003f62000 */
[----:B------:R-:W-:-:S12]  /*38b0*/  BRA `(.L_x_43) ;  /* 0x0000000000047947 */ /* 0x000fd80003800000 */
.L_x_42:
[----:B-----5:R-:W-:-:S13]  /*38c0*/  FSETP.EQ.AND P3, PT, R88, RZ, PT ;  /* 0x000000ff5800720b */ /* 0x020fda0003f62000 */
.L_x_43:
[----:B------:R-:W-:Y:S05]  /*38d0*/  BSYNC B0 ;  /* 0x0000000000007941 */ /* 0x000fea0003800000 */
.L_x_41:
[----:B------:R-:W-:Y:S04]  /*38e0*/  BSSY B0, `(.L_x_44) ;  /* 0x0000007000007945 */ /* 0x000fe80003800000 */
[----:B------:R-:W-:Y:S05]  /*38f0*/  @!P0 BRA `(.L_x_45) ;  /* 0x0000000000108947 */ /* 0x000fea0003800000 */
[----:B------:R-:W-:-:S13]  /*3900*/  LOP3.LUT P0, RZ, R22, 0xff, RZ, 0xc0, !PT ;  /* 0x000000ff16ff7812 */ /* 0x000fda000780c0ff */
[----:B------:R-:W-:Y:S05]  /*3910*/  @!P0 BRA `(.L_x_46) ;  /* 0x00000000000c8947 */ /* 0x000fea0003800000 */
[----:B-----5:R-:W-:Y:S01]  /*3920*/  FSETP.EQ.AND P2, PT, R88, RZ, PT ;  /* 0x000000ff5800720b */ /* 0x020fe20003f42000 */
[----:B------:R-:W-:-:S12]  /*3930*/  BRA `(.L_x_46) ;  /* 0x0000000000047947 */ /* 0x000fd80003800000 */
.L_x_45:
[----:B-----5:R-:W-:-:S13]  /*3940*/  FSETP.EQ.AND P2, PT, R88, RZ, PT ;  /* 0x000000ff5800720b */ /* 0x020fda0003f42000 */
.L_x_46:
[----:B------:R-:W-:Y:S05]  /*3950*/  BSYNC B0 ;  /* 0x0000000000007941 */ /* 0x000fea0003800000 */
.L_x_44:
[----:B------:R-:W-:Y:S01]  /*3960*/  BSSY B0, `(.L_x_47) ;  /* 0x0000041000007945 */ /* 0x000fe20003800000 */
[----:B--23--:R-:W-:Y:S02]  /*3970*/  CS2R R4, SRZ ;  /* 0x0000000000047805 */ /* 0x00cfe4000001ff00 */
[----:B------:R-:W-:Y:S01]  /*3980*/  MOV R3, RZ ;  /* 0x000000ff00037202 */ /* 0x000fe20000000f00 */
[----:B------:R-:W-:Y:S01]  /*3990*/  IMAD.MOV.U32 R0, RZ, RZ, RZ ;  /* 0x000000ffff007224 */ /* 0x000fe200078e00ff */
[----:B------:R-:W-:Y:S06]  /*39a0*/  @P3 BRA `(.L_x_48) ;  /* 0x0000000000f03947 */ /* 0x000fec0003800000 */
[----:B------:R-:W-:-:S13]  /*39b0*/  ISETP.NE.AND P1, PT, R23, 0x3, PT ;  /* 0x000000031700780c */ /* 0x000fda0003f25270 */
[----:B------:R-:W-:Y:S05]  /*39c0*/  @!P1 BRA `(.L_x_49) ;  /* 0x0000000000049947 */ /* 0x000fea0003800000 */
[----:B------:R-:W-:Y:S01]  /*39d0*/  BPT.TRAP 0x1 ;  /* 0x000000040000795c */ /* 0x000fe20000300000 */
.L_x_49:
[----:B------:R-:W-:Y:S01]  /*39e0*/  LEA R13, R91, UR50, 0x3 ;  /* 0x000000325b0d7c11 */ /* 0x000fe2000f8e18ff */
[----:B------:R-:W-:Y:S01]  /*39f0*/  BSSY B1, `(.L_x_50) ;  /* 0x0000005000017945 */ /* 0x000fe20003800000 */
[----:B------:R-:W-:Y:S02]  /*3a00*/  SHF.L.U32 R0, R90, 0x1f, RZ ;  /* 0x0000001f5a007819 */ /* 0x000fe400000006ff */
[----:B------:R-:W-:Y:S02]  /*3a10*/  CS2R R4, SRZ ;  /* 0x0000000000047805 */ /* 0x000fe4000001ff00 */
[----:B------:R-:W2:Y:S02]  /*3a20*/  SYNCS.PHASECHK.TRANS64.TRYWAIT P0, [R13+URZ+0xa0], R0 ;  /* 0x0000a0000d0075a7 */ /* 0x000ea4000800017f */
[----:B--2---:R-:W-:Y:S05]  /*3a30*/  @!P0 BRA `(.L_x_51) ;  /* 0x0000005800008947 */ /* 0x004fea0003800000 */
.L_x_173:
[----:B------:R-:W-:Y:S05]  /*3a40*/  BSYNC B1 ;  /* 0x0000000000017941 */ /* 0x000fea0003800000 */
.L_x_50:
[----:B------:R-:W-:Y:S01]  /*3a50*/  BSSY B1, `(.L_x_52) ;  /* 0x0000020000017945 */ /* 0x000fe20003800000 */
[----:B------:R-:W-:Y:S02]  /*3a60*/  IMAD.MOV.U32 R3, RZ, RZ, RZ ;  /* 0x000000ffff037224 */ /* 0x000fe400078e00ff */
[----:B--2---:R-:W-:Y:S01]  /*3a70*/  IMAD.MOV.U32 R0, RZ, RZ, RZ ;  /* 0x000000ffff007224 */ /* 0x004fe200078e00ff */
[----:B------:R-:W-:Y:S06]  /*3a80*/  @P2 BRA `(.L_x_53) ;  /* 0x0000000000702947 */ /* 0x000fec0003800000 */
[C---:B------:R-:W-:Y:S01]  /*3a90*/  IMAD.SHL.U32 R0, R18.reuse, 0x10, RZ ;  /* 0x0000001012007824 */ /* 0x040fe200078e00ff */
[C---:B------:R-:W-:Y:S01]  /*3aa0*/  SHF.L.U32 R3, R18.reuse, 0x1, RZ ;  /* 0x0000000112037819 */ /* 0x040fe200000006ff */
[----:B------:R-:W-:-:S03]  /*3ab0*/  IMAD.SHL.U32 R5, R18, 0x8, RZ ;  /* 0x0000000812057824 */ /* 0x000fc600078e00ff */
[----:B------:R-:W-:Y:S02]  /*3ac0*/  LOP3.LUT R0, R0, 0xe00, RZ, 0xc0, !PT ;  /* 0x00000e0000007812 */ /* 0x000fe400078ec0ff */
[----:B------:R-:W-:Y:S02]  /*3ad0*/  LOP3.LUT R7, R5, 0x80, RZ, 0xc0, !PT ;  /* 0x0000008005077812 */ /* 0x000fe400078ec0ff */
[----:B------:R-:W-:Y:S02]  /*3ae0*/  LOP3.LUT R0, R0, 0x6, R3, 0xf8, !PT ;  /* 0x0000000600007812 */ /* 0x000fe400078ef803 */
[--C-:B------:R-:W-:Y:S02]  /*3af0*/  LOP3.LUT R7, R7, 0x10, R18.reuse, 0xf8, !PT ;  /* 0x0000001007077812 */ /* 0x100fe400078ef812 */
[----:B------:R-:W-:Y:S02]  /*3b00*/  LOP3.LUT R0, R0, 0x60, R5, 0xf8, !PT ;  /* 0x0000006000007812 */ /* 0x000fe400078ef805 */
[----:B------:R-:W-:-:S02]  /*3b10*/  SHF.R.U32.HI R3, RZ, 0x4, R18 ;  /* 0x00000004ff037819 */ /* 0x000fc40000011612 */
[----:B------:R-:W-:Y:S02]  /*3b20*/  LOP3.LUT R0, R0, R7, RZ, 0xfc, !PT ;  /* 0x0000000700007212 */ /* 0x000fe400078efcff */
[----:B------:R-:W-:-:S03]  /*3b30*/  LOP3.LUT P0, RZ, R3, 0x1, RZ, 0xc0, !PT ;  /* 0x0000000103ff7812 */ /* 0x000fc6000780c0ff */
[----:B------:R-:W-:-:S04]  /*3b40*/  IMAD R0, R91, 0x1000, R0 ;  /* 0x000010005b007824 */ /* 0x000fc800078e0200 */
[----:B------:R-:W-:Y:S01]  /*3b50*/  VIADD R3, R0, UR50 ;  /* 0x0000003200037c36 */ /* 0x000fe20008000000 */
[----:B------:R-:W-:Y:S03]  /*3b60*/  LDS.U16 R5, [R0+UR50+0x208] ;  /* 0x0002083200057984 */ /* 0x000fe60008000400 */
[C---:B------:R-:W-:Y:S01]  /*3b70*/  VIADD R4, R3.reuse, 0x100 ;  /* 0x0000010003047836 */ /* 0x040fe20000000000 */
[----:B------:R-:W-:Y:S01]  /*3b80*/  IADD3 R7, R3, 0x110, RZ ;  /* 0x0000011003077810 */ /* 0x000fe20007ffe0ff */
[----:B------:R-:W-:Y:S02]  /*3b90*/  LDS.U16 R6, [R0+UR50+0x108] ;  /* 0x0001083200067984 */ /* 0x000fe40008000400 */
[----:B------:R-:W-:Y:S02]  /*3ba0*/  @P0 VIADD R7, R4, 0xfffffff0 ;  /* 0xfffffff004070836 */ /* 0x000fe40000000000 */
[----:B------:R-:W-:Y:S04]  /*3bb0*/  LDS.U16 R3, [R0+UR50+0x200] ;  /* 0x0002003200037984 */ /* 0x000fe80008000400 */
[----:B------:R-:W2:Y:S04]  /*3bc0*/  LDS.U16 R4, [R0+UR50+0x100] ;  /* 0x0001003200047984 */ /* 0x000ea80008000400 */
[----:B------:R-:W-:Y:S04]  /*3bd0*/  LDS.U16 R8, [R7+0x100] ;  /* 0x0001000007087984 */ /* 0x000fe80000000400 */
[----:B------:R-:W3:Y:S04]  /*3be0*/  LDS.U16 R9, [R7] ;  /* 0x0000000007097984 */ /* 0x000ee80000000400 */
[----:B------:R-:W-:Y:S04]  /*3bf0*/  LDS.U16 R10, [R7+0x108] ;  /* 0x00010800070a7984 */ /* 0x000fe80000000400 */
[----:B------:R-:W4:Y:S01]  /*3c00*/  LDS.U16 R11, [R7+0x8] ;  /* 0x00000800070b7984 */ /* 0x000f220000000400 */
[----:B--2---:R-:W-:-:S02]  /*3c10*/  PRMT R0, R4, 0x5410, R3 ;  /* 0x0000541004007816 */ /* 0x004fc40000000003 */
[----:B------:R-:W-:Y:S02]  /*3c20*/  PRMT R3, R6, 0x5410, R5 ;  /* 0x0000541006037816 */ /* 0x000fe40000000005 */
[----:B---3--:R-:W-:Y:S02]  /*3c30*/  PRMT R4, R9, 0x5410, R8 ;  /* 0x0000541009047816 */ /* 0x008fe40000000008 */
[----:B----4-:R-:W-:-:S07]  /*3c40*/  PRMT R5, R11, 0x5410, R10 ;  /* 0x000054100b057816 */ /* 0x010fce000000000a */
.L_x_53:
[----:B------:R-:W-:Y:S05]  /*3c50*/  BSYNC B1 ;  /* 0x0000000000017941 */ /* 0x000fea0003800000 */
.L_x_52:
[----:B------:R-:W-:Y:S01]  /*3c60*/  @!PT LDS RZ, [RZ] ;  /* 0x00000000fffff984 */ /* 0x000fe20000000800 */
[----:B------:R-:W-:Y:S01]  /*3c70*/  @!PT LDS RZ, [RZ] ;  /* 0x00000000fffff984 */ /* 0x000fe20000000800 */
[----:B------:R-:W-:Y:S01]  /*3c80*/  @!PT LDS RZ, [RZ] ;  /* 0x00000000fffff984 */ /* 0x000fe20000000800 */
[----:B------:R-:W-:Y:S01]  /*3c90*/  @!PT LDS RZ, [RZ] ;  /* 0x00000000fffff984 */ /* 0x000fe20000000800 */
[----:B------:R2:W-:Y:S06]  /*3ca0*/  MEMBAR.ALL.CTA ;  /* 0x0000000000007992 */ /* 0x0005ec0000008000 */
[----:B--2---:R-:W2:Y:S01]  /*3cb0*/  FENCE.VIEW.ASYNC.S ;  /* 0x00000000000073c6 */ /* 0x004ea20000000000 */
[----:B------:R-:W-:Y:S05]  /*3cc0*/  @!P1 BRA `(.L_x_54) ;  /* 0x0000000000049947 */ /* 0x000fea0003800000 */
[----:B------:R-:W-:Y:S01]  /*3cd0*/  BPT.TRAP 0x1 ;  /* 0x000000040000795c */ /* 0x000fe20000300000 */
.L_x_54:
[----:B------:R-:W3:Y:S01]  /*3ce0*/  S2R R7, SR_CgaCtaId ;  /* 0x0000000000077919 */ /* 0x000ee20000008800 */
[----:B------:R-:W-:Y:S02]  /*3cf0*/  VIADD R6, R13, 0xc0 ;  /* 0x000000c00d067836 */ /* 0x000fe40000000000 */
[----:B------:R-:W-:-:S05]  /*3d00*/  VIADD R91, R91, 0x1 ;  /* 0x000000015b5b7836 */ /* 0x000fca0000000000 */
[----:B------:R-:W-:-:S04]  /*3d10*/  ISETP.NE.AND P0, PT, R91, 0x4, PT ;  /* 0x000000045b00780c */ /* 0x000fc80003f05270 */
[----:B------:R-:W-:Y:S02]  /*3d20*/  SEL R91, R91, RZ, P0 ;  /* 0x000000ff5b5b7207 */ /* 0x000fe40000000000 */
[----:B---3--:R-:W-:Y:S02]  /*3d30*/  PRMT R6, R7, 0x654, R6 ;  /* 0x0000065407067816 */ /* 0x008fe40000000006 */
[----:B------:R-:W-:Y:S02]  /*3d40*/  SEL R7, RZ, 0x1, P0 ;  /* 0x00000001ff077807 */ /* 0x000fe40000000000 */
[----:B--2---:R2:W-:Y:S02]  /*3d50*/  SYNCS.ARRIVE.TRANS64.RED.A1T0 RZ, [R6+URZ], RZ ;  /* 0x000000ff06ff79a7 */ /* 0x0045e4000810043f */
[----:B------:R-:W-:-:S07]  /*3d60*/  LOP3.LUT R90, R90, R7, RZ, 0x3c, !PT ;  /* 0x000000075a5a7212 */ /* 0x000fce00078e3cff */
.L_x_48:
[----:B------:R-:W-:Y:S05]  /*3d70*/  BSYNC B0 ;  /* 0x0000000000007941 */ /* 0x000fea0003800000 */
.L_x_47:
[-C--:B--2---:R-:W-:Y:S01]  /*3d80*/  F2FP.F16.E4M3.UNPACK_B R6, R0.reuse ;  /* 0x00000000ff06723e */ /* 0x084fe200020006ff */
[C---:B-----5:R-:W-:Y:S01]  /*3d90*/  FMUL R155, R89.reuse, R155 ;  /* 0x0000009b599b7220 */ /* 0x060fe20000400000 */
[----:B------:R-:W-:Y:S01]  /*3da0*/  F2FP.F16.E4M3.UNPACK_B R7, R0.H1 ;  /* 0x00000000ff07723e */ /* 0x000fe200030006ff */
[C---:B------:R-:W-:Y:S01]  /*3db0*/  FMUL R152, R89.reuse, R152 ;  /* 0x0000009859987220 */ /* 0x040fe20000400000 */
[----:B------:R-:W-:Y:S01]  /*3dc0*/  SHF.R.U32.HI R8, RZ, 0x4, R18 ;  /* 0x00000004ff087819 */ /* 0x000fe20000011612 */
[----:B------:R-:W-:Y:S02]  /*3dd0*/  HADD2.F32 R9, -RZ, R6.H0_H0 ;  /* 0x20000006ff097230 */ /* 0x000fe40000004100 */
[----:B------:R-:W-:Y:S01]  /*3de0*/  FMUL R13, R89, R154 ;  /* 0x0000009a590d7220 */ /* 0x000fe20000400000 */
[--C-:B------:R-:W-:Y:S01]  /*3df0*/  HADD2.F32 R11, -RZ, R7.reuse.H0_H0 ;  /* 0x20000007ff0b7230 */ /* 0x100fe20000004100 */
[----:B------:R-:W-:Y:S01]  /*3e00*/  LOP3.LUT P1, RZ, R8, 0x1, RZ, 0xc0, !PT ;  /* 0x0000000108ff7812 */ /* 0x000fe2000782c0ff */
[----:B------:R-:W-:-:S02]  /*3e10*/  HADD2.F32 R7, -RZ, R7.H1_H1 ;  /* 0x30000007ff077230 */ /* 0x000fc40000004100 */
[C---:B------:R-:W-:Y:S01]  /*3e20*/  FFMA R155, R88.reuse, R9, R155 ;  /* 0x00000009589b7223 */ /* 0x040fe2000000009b */
[----:B------:R-:W-:Y:S02]  /*3e30*/  HADD2.F32 R9, -RZ, R6.H1_H1 ;  /* 0x30000006ff097230 */ /* 0x000fe40000004100 */
[C---:B------:R-:W-:Y:S01]  /*3e40*/  FMUL R8, R89.reuse, R153 ;  /* 0x0000009959087220 */ /* 0x040fe20000400000 */
[----:B------:R-:W-:Y:S01]  /*3e50*/  F2FP.F16.E4M3.UNPACK_B R6, R3 ;  /* 0x00000003ff06723e */ /* 0x000fe200020006ff */
[C---:B------:R-:W-:Y:S01]  /*3e60*/  FFMA R15, R88.reuse, R7, R152 ;  /* 0x00000007580f7223 */ /* 0x040fe20000000098 */
[----:B------:R-:W-:Y:S01]  /*3e70*/  F2FP.F16.E4M3.UNPACK_B R7, R3.H1 ;  /* 0x00000003ff07723e */ /* 0x000fe200030006ff */
[C---:B------:R-:W-:Y:S01]  /*3e80*/  FFMA R10, R88.reuse, R9, R13 ;  /* 0x00000009580a7223 */ /* 0x040fe2000000000d */
[----:B------:R-:W-:Y:S01]  /*3e90*/  FFMA R12, R88, R11, R8 ;  /* 0x0000000b580c7223 */ /* 0x000fe20000000008 */
[--C-:B------:R-:W-:Y:S02]  /*3ea0*/  HADD2.F32 R9, -RZ, R6.reuse.H0_H0 ;  /* 0x20000006ff097230 */ /* 0x100fe40000004100 */
[----:B------:R-:W-:Y:S01]  /*3eb0*/  FMUL R151, R89, R151 ;  /* 0x0000009759977220 */ /* 0x000fe20000400000 */
[----:B------:R-:W-:-:S02]  /*3ec0*/  HADD2.F32 R11, -RZ, R6.H1_H1 ;  /* 0x30000006ff0b7230 */ /* 0x000fc40000004100 */
[C---:B------:R-:W-:Y:S01]  /*3ed0*/  FMUL R150, R89.reuse, R150 ;  /* 0x0000009659967220 */ /* 0x040fe20000400000 */
[--C-:B------:R-:W-:Y:S01]  /*3ee0*/  HADD2.F32 R13, -RZ, R7.reuse.H0_H0 ;  /* 0x20000007ff0d7230 */ /* 0x100fe20000004100 */
[----:B------:R-:W-:Y:S01]  /*3ef0*/  F2FP.F16.E4M3.UNPACK_B R6, R4 ;  /* 0x00000004ff06723e */ /* 0x000fe200020006ff */
[C---:B------:R-:W-:Y:S01]  /*3f00*/  FMUL R8, R89.reuse, R149 ;  /* 0x0000009559087220 */ /* 0x040fe20000400000 */
[C---:B------:R-:W-:Y:S01]  /*3f10*/  FFMA R151, R88.reuse, R9, R151 ;  /* 0x0000000958977223 */ /* 0x040fe20000000097 */
[C---:B------:R-:W-:Y:S01]  /*3f20*/  FFMA R150, R88.reuse, R11, R150 ;  /* 0x0000000b58967223 */ /* 0x040fe20000000096 */
[----:B------:R-:W-:Y:S02]  /*3f30*/  HADD2.F32 R7, -RZ, R7.H1_H1 ;  /* 0x30000007ff077230 */ /* 0x000fe40000004100 */
[----:B------:R-:W-:Y:S01]  /*3f40*/  FFMA R14, R88, R13, R8 ;  /* 0x0000000d580e7223 */ /* 0x000fe20000000008 */
[--C-:B------:R-:W-:Y:S02]  /*3f50*/  HADD2.F32 R9, -RZ, R6.reuse.H0_H0 ;  /* 0x20000006ff097230 */ /* 0x100fe40000004100 */
[----:B------:R-:W-:Y:S01]  /*3f60*/  FMUL R13, R89, R148 ;  /* 0x00000094590d7220 */ /* 0x000fe20000400000 */
[----:B------:R-:W-:-:S02]  /*3f70*/  HADD2.F32 R11, -RZ, R6.H1_H1 ;  /* 0x30000006ff0b7230 */ /* 0x000fc40000004100 */
[C---:B------:R-:W-:Y:S01]  /*3f80*/  FMUL R20, R89.reuse, R147 ;  /* 0x0000009359147220 */ /* 0x040fe20000400000 */
[----:B------:R-:W-:Y:S01]  /*3f90*/  F2FP.F16.E4M3.UNPACK_B R6, R4.H1 ;  /* 0x00000004ff06723e */ /* 0x000fe200030006ff */
[C---:B------:R-:W-:Y:S01]  /*3fa0*/  FFMA R21, R88.reuse, R7, R13 ;  /* 0x0000000758157223 */ /* 0x040fe2000000000d */
[C---:B------:R-:W-:Y:S01]  /*3fb0*/  FMUL R143, R89.reuse, R143 ;  /* 0x0000008f598f7220 */ /* 0x040fe20000400000 */
[C---:B------:R-:W-:Y:S01]  /*3fc0*/  FFMA R20, R88.reuse, R9, R20 ;  /* 0x0000000958147223 */ /* 0x040fe20000000014 */
[C---:B------:R-:W-:Y:S01]  /*3fd0*/  FMUL R142, R89.reuse, R142 ;  /* 0x0000008e598e7220 */ /* 0x040fe20000400000 */
[--C-:B------:R-:W-:Y:S02]  /*3fe0*/  HADD2.F32 R7, -RZ, R6.reuse.H0_H0 ;  /* 0x20000006ff077230 */ /* 0x100fe40000004100 */
[C---:B------:R-:W-:Y:S01]  /*3ff0*/  FMUL R146, R89.reuse, R146 ;  /* 0x0000009259927220 */ /* 0x040fe20000400000 */
[----:B------:R-:W-:Y:S01]  /*4000*/  HADD2.F32 R9, -RZ, R6.H1_H1 ;  /* 0x30000006ff097230 */ /* 0x000fe20000004100 */
[-C--:B------:R-:W-:Y:S01]  /*4010*/  F2FP.F16.E4M3.UNPACK_B R6, R5.reuse.H1 ;  /* 0x00000005ff06723e */ /* 0x080fe200030006ff */
[----:B------:R-:W-:Y:S01]  /*4020*/  FMUL R140, R89, R140 ;  /* 0x0000008c598c7220 */ /* 0x000fe20000400000 */
[----:B------:R-:W-:Y:S01]  /*4030*/  F2FP.F16.E4M3.UNPACK_B R8, R5 ;  /* 0x00000005ff08723e */ /* 0x000fe200020006ff */
[C---:B------:R-:W-:Y:S01]  /*4040*/  FFMA R143, R88.reuse, R7, R143 ;  /* 0x00000007588f7223 */ /* 0x040fe2000000008f */
[C---:B------:R-:W-:Y:S01]  /*4050*/  FFMA R142, R88.reuse, R9, R142 ;  /* 0x00000009588e7223 */ /* 0x040fe2000000008e */
[----:B------:R-:W-:Y:S01]  /*4060*/  FFMA R25, R88, R11, R146 ;  /* 0x0000000b58197223 */ /* 0x000fe20000000092 */
[--C-:B------:R-:W-:Y:S01]  /*4070*/  HADD2.F32 R7, -RZ, R6.reuse.H0_H0 ;  /* 0x20000006ff077230 */ /* 0x100fe20000004100 */
[C---:B------:R-:W-:Y:S01]  /*4080*/  SHF.L.U32 R24, R18.reuse, 0x1, RZ ;  /* 0x0000000112187819 */ /* 0x040fe200000006ff */
[----:B------:R-:W-:Y:S01]  /*4090*/  HADD2.F32 R9, -RZ, R6.H1_H1 ;  /* 0x30000006ff097230 */ /* 0x000fe20000004100 */
[----:B------:R-:W-:Y:S01]  /*40a0*/  LOP3.LUT R6, R18, 0xff, RZ, 0xc0, !PT ;  /* 0x000000ff12067812 */ /* 0x000fe200078ec0ff */
[----:B------:R-:W-:-:S02]  /*40b0*/  HADD2.F32 R11, -RZ, R8.H0_H0 ;  /* 0x20000008ff0b7230 */ /* 0x000fc40000004100 */
[C---:B------:R-:W-:Y:S01]  /*40c0*/  FMUL R144, R89.reuse, R144 ;  /* 0x0000009059907220 */ /* 0x040fe20000400000 */
[----:B------:R-:W-:Y:S02]  /*40d0*/  HADD2.F32 R13, -RZ, R8.H1_H1 ;  /* 0x30000008ff0d7230 */ /* 0x000fe40000004100 */
[C---:B------:R-:W-:Y:S01]  /*40e0*/  FMUL R8, R89.reuse, R145 ;  /* 0x0000009159087220 */ /* 0x040fe20000400000 */
[----:B------:R-:W-:Y:S02]  /*40f0*/  VIADD R6, R6, 0x1f ;  /* 0x0000001f06067836 */ /* 0x000fe40000000000 */
[C---:B------:R-:W-:Y:S01]  /*4100*/  FFMA R140, R88.reuse, R9, R140 ;  /* 0x00000009588c7223 */ /* 0x040fe2000000008c */
[----:B------:R-:W-:Y:S01]  /*4110*/  FMUL R141, R89, R141 ;  /* 0x0000008d598d7220 */ /* 0x000fe20000400000 */
[----:B------:R-:W-:Y:S01]  /*4120*/  FFMA R8, R88, R11, R8 ;  /* 0x0000000b58087223 */ /* 0x000fe20000000008 */
[----:B------:R-:W-:Y:S01]  /*4130*/  IMAD.SHL.U32 R11, R18, 0x10, RZ ;  /* 0x00000010120b7824 */ /* 0x000fe200078e00ff */
[----:B------:R-:W-:Y:S01]  /*4140*/  ISETP.GT.U32.AND P0, PT, R6, 0x3e, PT ;  /* 0x0000003e0600780c */ /* 0x000fe20003f04070 */
[----:B------:R-:W-:-:S02]  /*4150*/  IMAD.SHL.U32 R6, R18, 0x8, RZ ;  /* 0x0000000812067824 */ /* 0x000fc400078e00ff */
[C---:B------:R-:W-:Y:S01]  /*4160*/  FFMA R13, R88.reuse, R13, R144 ;  /* 0x0000000d580d7223 */ /* 0x040fe20000000090 */
[----:B------:R-:W-:Y:S01]  /*4170*/  FFMA R7, R88, R7, R141 ;  /* 0x0000000758077223 */ /* 0x000fe2000000008d */
[----:B------:R-:W-:Y:S02]  /*4180*/  LOP3.LUT R11, R11, 0xe00, RZ, 0xc0, !PT ;  /* 0x00000e000b0b7812 */ /* 0x000fe400078ec0ff */
[----:B------:R-:W-:Y:S02]  /*4190*/  LOP3.LUT R9, R6, 0x80, RZ, 0xc0, !PT ;  /* 0x0000008006097812 */ /* 0x000fe400078ec0ff */
[----:B------:R-:W-:Y:S02]  /*41a0*/  LOP3.LUT R11, R11, 0x6, R24, 0xf8, !PT ;  /* 0x000000060b0b7812 */ /* 0x000fe400078ef818 */
[----:B------:R-:W-:Y:S02]  /*41b0*/  F2FP.SATFINITE.RELU.E4M3.F32.PACK_AB_MERGE_C R155, R10, R155, RZ ;  /* 0x0000009b0a9b723e */ /* 0x000fe400048078ff */
[----:B------:R-:W-:-:S02]  /*41c0*/  LOP3.LUT R6, R11, 0x60, R6, 0xf8, !PT ;  /* 0x000000600b067812 */ /* 0x000fc400078ef806 */
[----:B------:R-:W-:Y:S01]  /*41d0*/  LOP3.LUT R11, R9, 0x10, R18, 0xf8, !PT ;  /* 0x00000010090b7812 */ /* 0x000fe200078ef812 */
[----:B------:R-:W-:Y:S01]  /*41e0*/  IMAD.MOV.U32 R9, RZ, RZ, 0x10 ;  /* 0x00000010ff097424 */ /* 0x000fe200078e00ff */
[----:B------:R-:W-:Y:S02]  /*41f0*/  F2FP.SATFINITE.RELU.E4M3.F32.PACK_AB_MERGE_C R10, R13, R8, RZ ;  /* 0x000000080d0a723e */ /* 0x000fe400048078ff */
[----:B------:R-:W-:Y:S02]  /*4200*/  F2FP.SATFINITE.RELU.E4M3.F32.PACK_AB_MERGE_C R15, R15, R12, RZ ;  /* 0x0000000c0f0f723e */ /* 0x000fe400048078ff */
[----:B------:R-:W-:Y:S02]  /*4210*/  F2FP.SATFINITE.RELU.E4M3.F32.PACK_AB_MERGE_C R151, R150, R151, RZ ;  /* 0x000000979697723e */ /* 0x000fe400048078ff */
[----:B------:R-:W-:Y:S02]  /*4220*/  F2FP.SATFINITE.RELU.E4M3.F32.PACK_AB_MERGE_C R21, R21, R14, RZ ;  /* 0x0000000e1515723e */ /* 0x000fe400048078ff */
[----:B------:R-:W-:-:S02]  /*4230*/  F2FP.SATFINITE.RELU.E4M3.F32.PACK_AB_MERGE_C R20, R25, R20, RZ ;  /* 0x000000141914723e */ /* 0x000fc400048078ff */
[----:B------:R-:W-:Y:S02]  /*4240*/  F2FP.SATFINITE.RELU.E4M3.F32.PACK_AB_MERGE_C R142, R142, R143, RZ ;  /* 0x0000008f8e8e723e */ /* 0x000fe400048078ff */
[----:B------:R-:W-:Y:S02]  /*4250*/  F2FP.SATFINITE.RELU.E4M3.F32.PACK_AB_MERGE_C R140, R140, R7, RZ ;  /* 0x000000078c8c723e */ /* 0x000fe400048078ff */
[----:B------:R-:W-:Y:S02]  /*4260*/  LOP3.LUT R6, R6, R11, RZ, 0xfc, !PT ;  /* 0x0000000b06067212 */ /* 0x000fe400078efcff */
[----:B------:R-:W-:Y:S01]  /*4270*/  SEL R8, R9, 0xfffffff0, !P1 ;  /* 0xfffffff009087807 */ /* 0x000fe20004800000 */
[----:B------:R-:W-:Y:S06]  /*4280*/  @P0 BRA `(.L_x_55) ;  /* 0x0000000000040947 */ /* 0x000fec0003800000 */
[----:B------:R-:W-:-:S04]  /*4290*/  DEPBAR.LE SB0, 0x1 ;  /* 0x000080400000791a */ /* 0x000fc80000000000 */
.L_x_55:
[----:B------:R-:W-:Y:S05]  /*42a0*/  WARPSYNC.ALL ;  /* 0x0000000000007948 */ /* 0x000fea0003800000 */
[----:B------:R-:W-:Y:S01]  /*42b0*/  BAR.SYNC.DEFER_BLOCKING 0x1, 0x100 ;  /* 0x0044000000007b1d */ /* 0x000fe20000010000 */
[----:B------:R-:W-:-:S05]  /*42c0*/  VIADD R7, R6, UR50 ;  /* 0x0000003206077c36 */ /* 0x000fca0008000000 */
[----:B------:R-:W-:Y:S01]  /*42d0*/  IADD3 R7, R7, R8, RZ ;  /* 0x0000000807077210 */ /* 0x000fe20007ffe0ff */
[----:B------:R-:W-:Y:S01]  /*42e0*/  BSSY B0, `(.L_x_56) ;  /* 0x0000016000007945 */ /* 0x000fe20003800000 */
[----:B------:R2:W-:Y:S04]  /*42f0*/  STS.U16 [R6+UR50+0x4100], R155 ;  /* 0x0041009b06007988 */ /* 0x0005e80008000432 */
[----:B------:R2:W-:Y:S04]  /*4300*/  STS.U16 [R6+UR50+0x4200], R15 ;  /* 0x0042000f06007988 */ /* 0x0005e80008000432 */
[----:B------:R2:W-:Y:S04]  /*4310*/  STS.U16 [R6+UR50+0x4108], R151 ;  /* 0x0041089706007988 */ /* 0x0005e80008000432 */
[----:B------:R2:W-:Y:S04]  /*4320*/  STS.U16 [R6+UR50+0x4208], R21 ;  /* 0x0042081506007988 */ /* 0x0005e80008000432 */
[----:B------:R2:W-:Y:S04]  /*4330*/  STS.U16 [R7+0x4100], R20 ;  /* 0x0041001407007388 */ /* 0x0005e80000000400 */
[----:B------:R2:W-:Y:S04]  /*4340*/  STS.U16 [R7+0x4200], R142 ;  /* 0x0042008e07007388 */ /* 0x0005e80000000400 */
[----:B------:R2:W-:Y:S04]  /*4350*/  STS.U16 [R7+0x4108], R10 ;  /* 0x0041080a07007388 */ /* 0x0005e80000000400 */
[----:B------:R2:W-:Y:S01]  /*4360*/  STS.U16 [R7+0x4208], R140 ;  /* 0x0042088c07007388 */ /* 0x0005e20000000400 */
[----:B------:R-:W-:Y:S01]  /*4370*/  @!PT LDS RZ, [RZ] ;  /* 0x00000000fffff984 */ /* 0x000fe20000000800 */
[----:B------:R-:W-:Y:S01]  /*4380*/  @!PT LDS RZ, [RZ] ;  /* 0x00000000fffff984 */ /* 0x000fe20000000800 */
[----:B------:R-:W-:Y:S01]  /*4390*/  @!PT LDS RZ, [RZ] ;  /* 0x00000000fffff984 */ /* 0x000fe20000000800 */
[----:B------:R-:W-:Y:S01]  /*43a0*/  @!PT LDS RZ, [RZ] ;  /* 0x00000000fffff984 */ /* 0x000fe20000000800 */
[----:B------:R3:W-:Y:S06]  /*43b0*/  MEMBAR.ALL.CTA ;  /* 0x0000000000007992 */ /* 0x0007ec0000008000 */
[----:B---3--:R-:W3:Y:S02]  /*43c0*/  FENCE.VIEW.ASYNC.S ;  /* 0x00000000000073c6 */ /* 0x008ee40000000000 */
[----:B---3--:R-:W-:Y:S06]  /*43d0*/  BAR.SYNC.DEFER_BLOCKING 0x1, 0x100 ;  /* 0x0044000000007b1d */ /* 0x008fec0000010000 */
[----:B--2---:R-:W-:Y:S05]  /*43e0*/  @P0 BRA `(.L_x_57) ;  /* 0x0000000000140947 */ /* 0x004fea0003800000 */
[----:B------:R-:W-:Y:S02]  /*43f0*/  UIADD3 UR4, UP0, UR42, 0x4f0, URZ ;  /* 0x000004f02a047890 */ /* 0x000fe4000ff1e03f */
[----:B------:R-:W-:Y:S02]  /*4400*/  UIADD3 UR44, UR50, 0x4100, URZ ;  /* 0x00004100322c7890 */ /* 0x000fe4000fffe03f */
[----:B------:R-:W-:-:S09]  /*4410*/  UIADD3.X UR5, URZ, UR43, URZ, UP0, !UPT ;  /* 0x0000002b3f057290 */ /* 0x000fd200087fe43f */
[----:B------:R2:W-:Y:S02]  /*4420*/  UTMASTG.3D [UR44], [UR4] ;  /* 0x0000002c040073b5 */ /* 0x0005e40008010000 */
[----:B--2---:R0:W-:Y:S02]  /*4430*/  UTMACMDFLUSH ;  /* 0x00000000000079b7 */ /* 0x0041e40000000000 */
.L_x_57:
[----:B------:R-:W-:Y:S05]  /*4440*/  BSYNC B0 ;  /* 0x0000000000007941 */ /* 0x000fea0003800000 */
.L_x_56:
[----:B------:R-:W-:Y:S04]  /*4450*/  BSSY B0, `(.L_x_58) ;  /* 0x000002e000007945 */ /* 0x000fe80003800000 */
[----:B------:R-:W-:Y:S05]  /*4460*/  @P3 BRA `(.L_x_59) ;  /* 0x0000000000b03947 */ /* 0x000fea0003800000 */
[----:B------:R-:W-:-:S13]  /*4470*/  ISETP.NE.AND P4, PT, R23, 0x3, PT ;  /* 0x000000031700780c */ /* 0x000fda0003f85270 */
[----:B------:R-:W-:Y:S05]  /*4480*/  @!P4 BRA `(.L_x_60) ;  /* 0x000000000004c947 */ /* 0x000fea0003800000 */
[----:B------:R-:W-:Y:S01]  /*4490*/  BPT.TRAP 0x1 ;  /* 0x000000040000795c */ /* 0x000fe20000300000 */
.L_x_60:
[----:B------:R-:W-:Y:S01]  /*44a0*/  LEA R14, R91, UR50, 0x3 ;  /* 0x000000325b0e7c11 */ /* 0x000fe2000f8e18ff */
[----:B------:R-:W-:Y:S01]  /*44b0*/  BSSY B1, `(.L_x_61) ;  /* 0x0000004000017945 */ /* 0x000fe20003800000 */
[----:B------:R-:W-:-:S04]  /*44c0*/  SHF.L.U32 R9, R90, 0x1f, RZ ;  /* 0x0000001f5a097819 */ /* 0x000fc800000006ff */
[----:B------:R-:W2:Y:S02]  /*44d0*/  SYNCS.PHASECHK.TRANS64.TRYWAIT P1, [R14+URZ+0xa0], R9 ;  /* 0x0000a0090e0075a7 */ /* 0x000ea4000802017f */
[----:B--2---:R-:W-:Y:S05]  /*44e0*/  @!P1 BRA `(.L_x_62) ;  /* 0x0000004c00689947 */ /* 0x004fea0003800000 */
.L_x_174:
[----:B------:R-:W-:Y:S05]  /*44f0*/  BSYNC B1 ;  /* 0x0000000000017941 */ /* 0x000fea0003800000 */
.L_x_61:
[----:B------:R-:W-:Y:S04]  /*4500*/  BSSY B1, `(.L_x_63) ;  /* 0x0000011000017945 */ /* 0x000fe80003800000 */
[----:B------:R-:W-:Y:S05]  /*4510*/  @P2 BRA `(.L_x_64) ;  /* 0x00000000003c2947 */ /* 0x000fea0003800000 */
[----:B------:R-:W-:-:S04]  /*4520*/  IMAD R15, R91, 0x1000, R6 ;  /* 0x000010005b0f7824 */ /* 0x000fc800078e0206 */
[----:B------:R-:W-:Y:S01]  /*4530*/  VIADD R13, R15, UR50 ;  /* 0x000000320f0d7c36 */ /* 0x000fe20008000000 */
[----:B------:R-:W-:Y:S03]  /*4540*/  LDS.U16 R0, [R15+UR50+0x200] ;  /* 0x000200320f007984 */ /* 0x000fe60008000400 */
[----:B------:R-:W-:Y:S01]  /*4550*/  IMAD.IADD R13, R13, 0x1, R8 ;  /* 0x000000010d0d7824 */ /* 0x000fe200078e0208 */
[----:B------:R-:W3:Y:S04]  /*4560*/  LDS.U16 R3, [R15+UR50+0x100] ;  /* 0x000100320f037984 */ /* 0x000ee80008000400 */
[----:B------:R-:W-:Y:S04]  /*4570*/  LDS.U16 R4, [R15+UR50+0x208] ;  /* 0x000208320f047984 */ /* 0x000fe80008000400 */
[----:B------:R-:W4:Y:S04]  /*4580*/  LDS.U16 R5, [R15+UR50+0x108] ;  /* 0x000108320f057984 */ /* 0x000f280008000400 */
[----:B--2---:R-:W-:Y:S04]  /*4590*/  LDS.U16 R9, [R13+0x200] ;  /* 0x000200000d097984 */ /* 0x004fe80000000400 */
[----:B------:R-:W2:Y:S04]  /*45a0*/  LDS.U16 R10, [R13+0x100] ;  /* 0x000100000d0a7984 */ /* 0x000ea80000000400 */
[----:B------:R-:W-:Y:S04]  /*45b0*/  LDS.U16 R11, [R13+0x208] ;  /* 0x000208000d0b7984 */ /* 0x000fe80000000400 */
[----:B------:R-:W5:Y:S01]  /*45c0*/  LDS.U16 R12, [R13+0x108] ;  /* 0x000108000d0c7984 */ /* 0x000f620000000400 */
[----:B---3--:R-:W-:-:S02]  /*45d0*/  PRMT R0, R3, 0x5410, R0 ;  /* 0x0000541003007816 */ /* 0x008fc40000000000 */
[----:B----4-:R-:W-:Y:S02]  /*45e0*/  PRMT R3, R5, 0x5410, R4 ;  /* 0x0000541005037816 */ /* 0x010fe40000000004 */
[----:B--2---:R-:W-:Y:S02]  /*45f0*/  PRMT R4, R10, 0x5410, R9 ;  /* 0x000054100a047816 */ /* 0x004fe40000000009 */
[----:B-----5:R-:W-:-:S07]  /*4600*/  PRMT R5, R12, 0x5410, R11 ;  /* 0x000054100c057816 */ /* 0x020fce000000000b */
.L_x_64:
[----:B------:R-:W-:Y:S05]  /*4610*/  BSYNC B1 ;  /* 0x0000000000017941 */ /* 0x000fea0003800000 */
.L_x_63:
[----:B------:R-:W-:Y:S01]  /*4620*/  @!PT LDS RZ, [RZ] ;  /* 0x00000000fffff984 */ /* 0x000fe20000000800 */
[----:B------:R-:W-:Y:S01]  /*4630*/  @!PT LDS RZ, [RZ] ;  /* 0x00000000fffff984 */ /* 0x000fe20000000800 */
[----:B------:R-:W-:Y:S01]  /*4640*/  @!PT LDS RZ, [RZ] ;  /* 0x00000000fffff984 */ /* 0x000fe20000000800 */
[----:B------:R-:W-:Y:S01]  /*4650*/  @!PT LDS RZ, [RZ] ;  /* 0x00000000fffff984 */ /* 0x000fe20000000800 */
[----:B------:R3:W-:Y:S06]  /*4660*/  MEMBAR.ALL.CTA ;  /* 0x0000000000007992 */ /* 0x0007ec0000008000 */
[----:B---3--:R-:W3:Y:S01]  /*4670*/  FENCE.VIEW.ASYNC.S ;  /* 0x00000000000073c6 */ /* 0x008ee20000000000 */
[----:B------:R-:W-:Y:S05]  /*4680*/  @!P4 BRA `(.L_x_65) ;  /* 0x000000000004c947 */ /* 0x000fea0003800000 */
[----:B------:R-:W-:Y:S01]  /*4690*/  BPT.TRAP 0x1 ;  /* 0x000000040000795c */ /* 0x000fe20000300000 */
.L_x_65:
[----:B------:R-:W4:Y:S01]  /*46a0*/  S2R R10, SR_CgaCtaId ;  /* 0x00000000000a7919 */ /* 0x000f220000008800 */
[----:B--2---:R-:W-:Y:S01]  /*46b0*/  VIADD R9, R14, 0xc0 ;  /* 0x000000c00e097836 */ /* 0x004fe20000000000 */
[----:B------:R-:W-:-:S04]  /*46c0*/  IADD3 R91, R91, 0x1, RZ ;  /* 0x000000015b5b7810 */ /* 0x000fc80007ffe0ff */
[----:B------:R-:W-:-:S04]  /*46d0*/  ISETP.NE.AND P1, PT, R91, 0x4, PT ;  /* 0x000000045b00780c */ /* 0x000fc80003f25270 */
[----:B------:R-:W-:Y:S02]  /*46e0*/  SEL R91, R91, RZ, P1 ;  /* 0x000000ff5b5b7207 */ /* 0x000fe40000800000 */
[----:B----4-:R-:W-:-:S04]  /*46f0*/  PRMT R9, R10, 0x654, R9 ;  /* 0x000006540a097816 */ /* 0x010fc80000000009 */
[----:B---3--:R2:W-:Y:S02]  /*4700*/  SYNCS.ARRIVE.TRANS64.RED.A1T0 RZ, [R9+URZ], RZ ;  /* 0x000000ff09ff79a7 */ /* 0x0085e4000810043f */
[----:B--2---:R-:W-:-:S04]  /*4710*/  SEL R9, RZ, 0x1, P1 ;  /* 0x00000001ff097807 */ /* 0x004fc80000800000 */
[----:B------:R-:W-:-:S07]  /*4720*/  LOP3.LUT R90, R90, R9, RZ, 0x3c, !PT ;  /* 0x000000095a5a7212 */ /* 0x000fce00078e3cff */
.L_x_59:
[----:B------:R-:W-:Y:S05]  /*4730*/  BSYNC B0 ;  /* 0x0000000000007941 */ /* 0x000fea0003800000 */
.L_x_58:
[-C--:B------:R-:W-:Y:S01]  /*4740*/  F2FP.F16.E4M3.UNPACK_B R9, R0.reuse ;  /* 0x00000000ff09723e */ /* 0x080fe200020006ff */
[C---:B------:R-:W-:Y:S01]  /*4750*/  FMUL R139, R89.reuse, R139 ;  /* 0x0000008b598b7220 */ /* 0x040fe20000400000 */
[----:B------:R-:W-:Y:S01]  /*4760*/  F2FP.F16.E4M3.UNPACK_B R11, R0.H1 ;  /* 0x00000000ff0b723e */ /* 0x000fe200030006ff */
[C---:B------:R-:W-:Y:S01]  /*4770*/  FMUL R137, R89.reuse, R137 ;  /* 0x0000008959897220 */ /* 0x040fe20000400000 */
[----:B------:R-:W-:Y:S01]  /*4780*/  F2FP.F16.E4M3.UNPACK_B R13, R3 ;  /* 0x00000003ff0d723e */ /* 0x000fe200020006ff */
[----:B------:R-:W-:Y:S02]  /*4790*/  HADD2.F32 R10, -RZ, R9.H0_H0 ;  /* 0x20000009ff0a7230 */ /* 0x000fe40000004100 */
[----:B------:R-:W-:Y:S01]  /*47a0*/  FMUL R135, R89, R135 ;  /* 0x0000008759877220 */ /* 0x000fe20000400000 */
[----:B------:R-:W-:Y:S01]  /*47b0*/  HADD2.F32 R14, -RZ, R11.H0_H0 ;  /* 0x2000000bff0e7230 */ /* 0x000fe20000004100 */
[----:B------:R-:W-:Y:S01]  /*47c0*/  F2FP.F16.E4M3.UNPACK_B R15, R4 ;  /* 0x00000004ff0f723e */ /* 0x000fe200020006ff */
[----:B------:R-:W-:-:S02]  /*47d0*/  HADD2.F32 R12, -RZ, R9.H1_H1 ;  /* 0x30000009ff0c7230 */ /* 0x000fc40000004100 */
[C---:B------:R-:W-:Y:S01]  /*47e0*/  FMUL R9, R89.reuse, R138 ;  /* 0x0000008a59097220 */ /* 0x040fe20000400000 */
[C---:B------:R-:W-:Y:S01]  /*47f0*/  FFMA R139, R88.reuse, R10, R139 ;  /* 0x0000000a588b7223 */ /* 0x040fe2000000008b */
[C---:B------:R-:W-:Y:S01]  /*4800*/  FFMA R137, R88.reuse, R14, R137 ;  /* 0x0000000e58897223 */ /* 0x040fe20000000089 */
[----:B------:R-:W-:Y:S02]  /*4810*/  HADD2.F32 R14, -RZ, R13.H0_H0 ;  /* 0x2000000dff0e7230 */ /* 0x000fe40000004100 */
[C---:B------:R-:W-:Y:S01]  /*4820*/  FFMA R10, R88.reuse, R12, R9 ;  /* 0x0000000c580a7223 */ /* 0x040fe20000000009 */
[----:B------:R-:W-:Y:S02]  /*4830*/  HADD2.F32 R12, -RZ, R11.H1_H1 ;  /* 0x3000000bff0c7230 */ /* 0x000fe40000004100 */
[C---:B------:R-:W-:Y:S01]  /*4840*/  FMUL R11, R89.reuse, R134 ;  /* 0x00000086590b7220 */ /* 0x040fe20000400000 */
[----:B------:R-:W-:Y:S01]  /*4850*/  HADD2.F32 R20, -RZ, R13.H1_H1 ;  /* 0x3000000dff147230 */ /* 0x000fe20000004100 */
[----:B------:R-:W-:Y:S01]  /*4860*/  F2FP.F16.E4M3.UNPACK_B R13, R3.H1 ;  /* 0x00000003ff0d723e */ /* 0x000fe200030006ff */
[----:B------:R-:W-:Y:S01]  /*4870*/  FMUL R9, R89, R136 ;  /* 0x0000008859097220 */ /* 0x000fe20000400000 */
[----:B------:R-:W-:Y:S01]  /*4880*/  FFMA R135, R88, R14, R135 ;  /* 0x0000000e58877223 */ /* 0x000fe20000000087 */
[----:B------:R-:W-:-:S02]  /*4890*/  HADD2.F32 R24, -RZ, R15.H0_H0 ;  /* 0x2000000fff187230 */ /* 0x000fc40000004100 */
[C---:B------:R-:W-:Y:S01]  /*48a0*/  FFMA R14, R88.reuse, R20, R11 ;  /* 0x00000014580e7223 */ /* 0x040fe2000000000b */
[C---:B------:R-:W-:Y:S01]  /*48b0*/  FFMA R12, R88.reuse, R12, R9 ;  /* 0x0000000c580c7223 */ /* 0x040fe20000000009 */
[--C-:B------:R-:W-:Y:S02]  /*48c0*/  HADD2.F32 R20, -RZ, R13.reuse.H1_H1 ;  /* 0x3000000dff147230 */ /* 0x100fe40000004100 */
[C---:B------:R-:W-:Y:S01]  /*48d0*/  FMUL R9, R89.reuse, R132 ;  /* 0x0000008459097220 */ /* 0x040fe20000400000 */
[----:B------:R-:W-:Y:S02]  /*48e0*/  HADD2.F32 R11, -RZ, R13.H0_H0 ;  /* 0x2000000dff0b7230 */ /* 0x000fe40000004100 */
[----:B------:R-:W-:Y:S01]  /*48f0*/  FMUL R131, R89, R131 ;  /* 0x0000008359837220 */ /* 0x000fe20000400000 */
[----:B------:R-:W-:Y:S01]  /*4900*/  F2FP.F16.E4M3.UNPACK_B R13, R4.H1 ;  /* 0x00000004ff0d723e */ /* 0x000fe200030006ff */
[----:B------:R-:W-:Y:S01]  /*4910*/  FFMA R20, R88, R20, R9 ;  /* 0x0000001458147223 */ /* 0x000fe20000000009 */
[----:B------:R-:W-:-:S02]  /*4920*/  HADD2.F32 R15, -RZ, R15.H1_H1 ;  /* 0x3000000fff0f7230 */ /* 0x000fc40000004100 */
[C---:B------:R-:W-:Y:S01]  /*4930*/  FMUL R9, R89.reuse, R130 ;  /* 0x0000008259097220 */ /* 0x040fe20000400000 */
[C---:B------:R-:W-:Y:S01]  /*4940*/  FMUL R133, R89.reuse, R133 ;  /* 0x0000008559857220 */ /* 0x040fe20000400000 */
[C---:B------:R-:W-:Y:S01]  /*4950*/  FFMA R131, R88.reuse, R24, R131 ;  /* 0x0000001858837223 */ /* 0x040fe20000000083 */
[--C-:B------:R-:W-:Y:S02]  /*4960*/  HADD2.F32 R26, -RZ, R13.reuse.H0_H0 ;  /* 0x2000000dff1a7230 */ /* 0x100fe40000004100 */
[C---:B------:R-:W-:Y:S01]  /*4970*/  FFMA R24, R88.reuse, R15, R9 ;  /* 0x0000000f58187223 */ /* 0x040fe20000000009 */
[C---:B------:R-:W-:Y:S01]  /*4980*/  FFMA R133, R88.reuse, R11, R133 ;  /* 0x0000000b58857223 */ /* 0x040fe20000000085 */
[----:B------:R-:W-:Y:S02]  /*4990*/  HADD2.F32 R28, -RZ, R13.H1_H1 ;  /* 0x3000000dff1c7230 */ /* 0x000fe40000004100 */
[C---:B------:R-:W-:Y:S01]  /*49a0*/  FMUL R129, R89.reuse, R129 ;  /* 0x0000008159817220 */ /* 0x040fe20000400000 */
[-C--:B------:R-:W-:Y:S01]  /*49b0*/  F2FP.F16.E4M3.UNPACK_B R9, R5.reuse.H1 ;  /* 0x00000005ff09723e */ /* 0x080fe200030006ff */
[C---:B------:R-:W-:Y:S01]  /*49c0*/  FMUL R11, R89.reuse, R128 ;  /* 0x00000080590b7220 */ /* 0x040fe20000400000 */
[----:B------:R-:W-:Y:S01]  /*49d0*/  F2FP.F16.E4M3.UNPACK_B R13, R5 ;  /* 0x00000005ff0d723e */ /* 0x000fe200020006ff */
[C---:B------:R-:W-:Y:S01]  /*49e0*/  FFMA R129, R88.reuse, R26, R129 ;  /* 0x0000001a58817223 */ /* 0x040fe20000000081 */
[----:B------:R-:W-:Y:S01]  /*49f0*/  FMUL R125, R89, R125 ;  /* 0x0000007d597d7220 */ /* 0x000fe20000400000 */
[----:B------:R-:W-:Y:S01]  /*4a00*/  FFMA R26, R88, R28, R11 ;  /* 0x0000001c581a7223 */ /* 0x000fe2000000000b */
[----:B------:R-:W-:-:S02]  /*4a10*/  HADD2.F32 R30, -RZ, R9.H0_H0 ;  /* 0x20000009ff1e7230 */ /* 0x000fc40000004100 */
[C---:B------:R-:W-:Y:S01]  /*4a20*/  FMUL R127, R89.reuse, R127 ;  /* 0x0000007f597f7220 */ /* 0x040fe20000400000 */
[--C-:B------:R-:W-:Y:S02]  /*4a30*/  HADD2.F32 R15, -RZ, R13.reuse.H0_H0 ;  /* 0x2000000dff0f7230 */ /* 0x100fe40000004100 */
[C---:B------:R-:W-:Y:S01]  /*4a40*/  FMUL R11, R89.reuse, R124 ;  /* 0x0000007c590b7220 */ /* 0x040fe20000400000 */
[----:B------:R-:W-:Y:S02]  /*4a50*/  HADD2.F32 R28, -RZ, R13.H1_H1 ;  /* 0x3000000dff1c7230 */ /* 0x000fe40000004100 */
[C---:B------:R-:W-:Y:S01]  /*4a60*/  FFMA R125, R88.reuse, R30, R125 ;  /* 0x0000001e587d7223 */ /* 0x040fe2000000007d */
[----:B------:R-:W-:Y:S02]  /*4a70*/  HADD2.F32 R32, -RZ, R9.H1_H1 ;  /* 0x30000009ff207230 */ /* 0x000fe40000004100 */
[----:B------:R-:W-:Y:S01]  /*4a80*/  FMUL R9, R89, R126 ;  /* 0x0000007e59097220 */ /* 0x000fe20000400000 */
[----:B------:R-:W-:Y:S01]  /*4a90*/  FFMA R127, R88, R15, R127 ;  /* 0x0000000f587f7223 */ /* 0x000fe2000000007f */
[----:B------:R-:W-:-:S02]  /*4aa0*/  F2FP.SATFINITE.RELU.E4M3.F32.PACK_AB_MERGE_C R139, R10, R139, RZ ;  /* 0x0000008b0a8b723e */ /* 0x000fc400048078ff */
[C---:B------:R-:W-:Y:S01]  /*4ab0*/  FFMA R28, R88.reuse, R28, R9 ;  /* 0x0000001c581c7223 */ /* 0x040fe20000000009 */
[----:B------:R-:W-:Y:S01]  /*4ac0*/  FFMA R30, R88, R32, R11 ;  /* 0x00000020581e7223 */ /* 0x000fe2000000000b */
[----:B------:R-:W-:Y:S02]  /*4ad0*/  F2FP.SATFINITE.RELU.E4M3.F32.PACK_AB_MERGE_C R137, R12, R137, RZ ;  /* 0x000000890c89723e */ /* 0x000fe400048078ff */
[----:B------:R-:W-:Y:S02]  /*4ae0*/  F2FP.SATFINITE.RELU.E4M3.F32.PACK_AB_MERGE_C R135, R14, R135, RZ ;  /* 0x000000870e87723e */ /* 0x000fe400048078ff */
[----:B------:R-:W-:Y:S02]  /*4af0*/  F2FP.SATFINITE.RELU.E4M3.F32.PACK_AB_MERGE_C R133, R20, R133, RZ ;  /* 0x000000851485723e */ /* 0x000fe400048078ff */
[----:B------:R-:W-:Y:S02]  /*4b00*/  F2FP.SATFINITE.RELU.E4M3.F32.PACK_AB_MERGE_C R24, R24, R131, RZ ;  /* 0x000000831818723e */ /* 0x000fe400048078ff */
[----:B------:R-:W-:-:S02]  /*4b10*/  F2FP.SATFINITE.RELU.E4M3.F32.PACK_AB_MERGE_C R26, R26, R129, RZ ;  /* 0x000000811a1a723e */ /* 0x000fc400048078ff */
[----:B------:R-:W-:Y:S02]  /*4b20*/  F2FP.SATFINITE.RELU.E4M3.F32.PACK_AB_MERGE_C R28, R28, R127, RZ ;  /* 0x0000007f1c1c723e */ /* 0x000fe400048078ff */
[----:B------:R-:W-:Y:S01]  /*4b30*/  F2FP.SATFINITE.RELU.E4M3.F32.PACK_AB_MERGE_C R30, R30, R125, RZ ;  /* 0x0000007d1e1e723e */ /* 0x000fe200048078ff */
[----:B------:R-:W-:Y:S06]  /*4b40*/  @P0 BRA `(.L_x_66) ;  /* 0x0000000000040947 */ /* 0x000fec0003800000 */
[----:B------:R-:W-:-:S04]  /*4b50*/  DEPBAR.LE SB0, 0x1 ;  /* 0x000080400000791a */ /* 0x000fc80000000000 */
.L_x_66:
[----:B------:R-:W-:Y:S05]  /*4b60*/  WARPSYNC.ALL ;  /* 0x0000000000007948 */ /* 0x000fea0003800000 */
[----:B------:R-:W-:Y:S06]  /*4b70*/  BAR.SYNC.DEFER_BLOCKING 0x1, 0x100 ;  /* 0x0044000000007b1d */ /* 0x000fec0000010000 */
        /* <DEDUP_REMOVED lines=19> */
[----:B------:R-:W-:Y:S02]  /*4cb0*/  UIADD3 UR4, UR50, 0x5100, URZ ;  /* 0x0000510032047890 */ /* 0x000fe4000fffe03f */
[----:B------:R-:W-:Y:S01]  /*4cc0*/  UIADD3.X UR9, URZ, UR43, URZ, UP0, !UPT ;  /* 0x0000002b3f097290 */ /* 0x000fe200087fe43f */
[----:B------:R-:W-:Y:S01]  /*4cd0*/  UMOV UR5, UR45 ;  /* 0x0000002d00057c82 */ /* 0x000fe20008000000 */
[----:B------:R-:W-:-:S07]  /*4ce0*/  UMOV UR7, UR47 ;  /* 0x0000002f00077c82 */ /* 0x000fce0008000000 */
[----:B------:R2:W-:Y:S02]  /*4cf0*/  UTMASTG.3D [UR4], [UR8] ;  /* 0x00000004080073b5 */ /* 0x0005e40008010000 */
[----:B--2---:R0:W-:Y:S02]  /*4d00*/  UTMACMDFLUSH ;  /* 0x00000000000079b7 */ /* 0x0041e40000000000 */
.L_x_68:
[----:B------:R-:W-:Y:S05]  /*4d10*/  BSYNC B0 ;  /* 0x0000000000007941 */ /* 0x000fea0003800000 */
.L_x_67:
[----:B------:R-:W-:Y:S04]  /*4d20*/  BSSY B0, `(.L_x_69) ;  /* 0x000002e000007945 */ /* 0x000fe80003800000 */
[----:B------:R-:W-:Y:S05]  /*4d30*/  @P3 BRA `(.L_x_70) ;  /* 0x0000000000b03947 */ /* 0x000fea0003800000 */
[----:B------:R-:W-:-:S13]  /*4d40*/  ISETP.NE.AND P4, PT, R23, 0x3, PT ;  /* 0x000000031700780c */ /* 0x000fda0003f85270 */
[----:B------:R-:W-:Y:S05]  /*4d50*/  @!P4 BRA `(.L_x_71) ;  /* 0x000000000004c947 */ /* 0x000fea0003800000 */
[----:B------:R-:W-:Y:S01]  /*4d60*/  BPT.TRAP 0x1 ;  /* 0x000000040000795c */ /* 0x000fe20000300000 */
.L_x_71:
[----:B------:R-:W-:Y:S01]  /*4d70*/  LEA R13, R91, UR50, 0x3 ;  /* 0x000000325b0d7c11 */ /* 0x000fe2000f8e18ff */
[----:B------:R-:W-:Y:S01]  /*4d80*/  BSSY B1, `(.L_x_72) ;  /* 0x0000004000017945 */ /* 0x000fe20003800000 */
[----:B------:R-:W-:-:S04]  /*4d90*/  SHF.L.U32 R10, R90, 0x1f, RZ ;  /* 0x0000001f5a0a7819 */ /* 0x000fc800000006ff */
[----:B------:R-:W2:Y:S02]  /*4da0*/  SYNCS.PHASECHK.TRANS64.TRYWAIT P1, [R13+URZ+0xa0], R10 ;  /* 0x0000a00a0d0075a7 */ /* 0x000ea4000802017f */
[----:B--2---:R-:W-:Y:S05]  /*4db0*/  @!P1 BRA `(.L_x_73) ;  /* 0x0000004400489947 */ /* 0x004fea0003800000 */
.L_x_175:
[----:B------:R-:W-:Y:S05]  /*4dc0*/  BSYNC B1 ;  /* 0x0000000000017941 */ /* 0x000fea0003800000 */
.L_x_72:
[----:B------:R-:W-:Y:S04]  /*4dd0*/  BSSY B1, `(.L_x_74) ;  /* 0x0000011000017945 */ /* 0x000fe80003800000 */
[----:B------:R-:W-:Y:S05]  /*4de0*/  @P2 BRA `(.L_x_75) ;  /* 0x00000000003c2947 */ /* 0x000fea0003800000 */
[----:B------:R-:W-:-:S04]  /*4df0*/  IMAD R14, R91, 0x1000, R6 ;  /* 0x000010005b0e7824 */ /* 0x000fc800078e0206 */
[----:B------:R-:W-:Y:S01]  /*4e00*/  VIADD R3, R14, UR50 ;  /* 0x000000320e037c36 */ /* 0x000fe20008000000 */
[----:B------:R-:W-:Y:S03]  /*4e10*/  LDS.U16 R0, [R14+UR50+0x200] ;  /* 0x000200320e007984 */ /* 0x000fe60008000400 */
[----:B------:R-:W-:Y:S01]  /*4e20*/  IMAD.IADD R15, R3, 0x1, R8 ;  /* 0x00000001030f7824 */ /* 0x000fe200078e0208 */
[----:B------:R-:W-:Y:S04]  /*4e30*/  LDS.U16 R4, [R14+UR50+0x208] ;  /* 0x000208320e047984 */ /* 0x000fe80008000400 */
[----:B------:R-:W3:Y:S04]  /*4e40*/  LDS.U16 R3, [R14+UR50+0x100] ;  /* 0x000100320e037984 */ /* 0x000ee80008000400 */
[----:B------:R-:W4:Y:S04]  /*4e50*/  LDS.U16 R5, [R14+UR50+0x108] ;  /* 0x000108320e057984 */ /* 0x000f280008000400 */
[----:B------:R-:W-:Y:S04]  /*4e60*/  LDS.U16 R9, [R15+0x200] ;  /* 0x000200000f097984 */ /* 0x000fe80000000400 */
[----:B--2---:R-:W2:Y:S04]  /*4e70*/  LDS.U16 R10, [R15+0x100] ;  /* 0x000100000f0a7984 */ /* 0x004ea80000000400 */
[----:B------:R-:W-:Y:S04]  /*4e80*/  LDS.U16 R11, [R15+0x208] ;  /* 0x000208000f0b7984 */ /* 0x000fe80000000400 */
[----:B------:R-:W5:Y:S01]  /*4e90*/  LDS.U16 R12, [R15+0x108] ;  /* 0x000108000f0c7984 */ /* 0x000f620000000400 */
[----:B---3--:R-:W-:-:S02]  /*4ea0*/  PRMT R0, R3, 0x5410, R0 ;  /* 0x0000541003007816 */ /* 0x008fc40000000000 */
[----:B----4-:R-:W-:Y:S02]  /*4eb0*/  PRMT R3, R5, 0x5410, R4 ;  /* 0x0000541005037816 */ /* 0x010fe40000000004 */
[----:B--2---:R-:W-:Y:S02]  /*4ec0*/  PRMT R4, R10, 0x5410, R9 ;  /* 0x000054100a047816 */ /* 0x004fe40000000009 */
[----:B-----5:R-:W-:-:S07]  /*4ed0*/  PRMT R5, R12, 0x5410, R11 ;  /* 0x000054100c057816 */ /* 0x020fce000000000b */
.L_x_75:
[----:B------:R-:W-:Y:S05]  /*4ee0*/  BSYNC B1 ;  /* 0x0000000000017941 */ /* 0x000fea0003800000 */
.L_x_74:
        /* <DEDUP_REMOVED lines=8> */
.L_x_76:
[----:B--2---:R-:W2:Y:S01]  /*4f70*/  S2R R10, SR_CgaCtaId ;  /* 0x00000000000a7919 */ /* 0x004ea20000008800 */
[----:B------:R-:W-:Y:S01]  /*4f80*/  VIADD R9, R13, 0xc0 ;  /* 0x000000c00d097836 */ /* 0x000fe20000000000 */
[----:B------:R-:W-:-:S04]  /*4f90*/  IADD3 R91, R91, 0x1, RZ ;  /* 0x000000015b5b7810 */ /* 0x000fc80007ffe0ff */
[----:B------:R-:W-:-:S04]  /*4fa0*/  ISETP.NE.AND P1, PT, R91, 0x4, PT ;  /* 0x000000045b00780c */ /* 0x000fc80003f25270 */
[----:B------:R-:W-:Y:S02]  /*4fb0*/  SEL R91, R91, RZ, P1 ;  /* 0x000000ff5b5b7207 */ /* 0x000fe40000800000 */
[----:B--2---:R-:W-:-:S04]  /*4fc0*/  PRMT R9, R10, 0x654, R9 ;  /* 0x000006540a097816 */ /* 0x004fc80000000009 */
[----:B---3--:R2:W-:Y:S02]  /*4fd0*/  SYNCS.ARRIVE.TRANS64.RED.A1T0 RZ, [R9+URZ], RZ ;  /* 0x000000ff09ff79a7 */ /* 0x0085e4000810043f */
[----:B--2---:R-:W-:-:S04]  /*4fe0*/  SEL R9, RZ, 0x1, P1 ;  /* 0x00000001ff097807 */ /* 0x004fc80000800000 */
[----:B------:R-:W-:-:S07]  /*4ff0*/  LOP3.LUT R90, R90, R9, RZ, 0x3c, !PT ;  /* 0x000000095a5a7212 */ /* 0x000fce00078e3cff */
.L_x_70:
[----:B------:R-:W-:Y:S05]  /*5000*/  BSYNC B0 ;  /* 0x0000000000007941 */ /* 0x000fea0003800000 */
.L_x_69:
        /* <DEDUP_REMOVED lines=66> */
.L_x_77:
        /* <DEDUP_REMOVED lines=27> */
.L_x_79:
[----:B------:R-:W-:Y:S05]  /*55e0*/  BSYNC B0 ;  /* 0x0000000000007941 */ /* 0x000fea0003800000 */
.L_x_78:
[----:B------:R-:W-:Y:S04]  /*55f0*/  BSSY B0, `(.L_x_80) ;  /* 0x000002f000007945 */ /* 0x000fe80003800000 */
[----:B------:R-:W-:Y:S05]  /*5600*/  @P3 BRA `(.L_x_81) ;  /* 0x0000000000b43947 */ /* 0x000fea0003800000 */
[----:B------:R-:W-:-:S13]  /*5610*/  ISETP.NE.AND P3, PT, R23, 0x3, PT ;  /* 0x000000031700780c */ /* 0x000fda0003f65270 */
[----:B------:R-:W-:Y:S05]  /*5620*/  @!P3 BRA `(.L_x_82) ;  /* 0x000000000004b947 */ /* 0x000fea0003800000 */
[----:B------:R-:W-:Y:S01]  /*5630*/  BPT.TRAP 0x1 ;  /* 0x000000040000795c */ /* 0x000fe20000300000 */
.L_x_82:
[----:B------:R-:W-:Y:S01]  /*5640*/  SHF.L.U32 R9, R90, 0x1f, RZ ;  /* 0x0000001f5a097819 */ /* 0x000fe200000006ff */
[----:B------:R-:W-:Y:S01]  /*5650*/  BSSY B1, `(.L_x_83) ;  /* 0x0000004000017945 */ /* 0x000fe20003800000 */
[----:B------:R-:W-:-:S04]  /*5660*/  LEA R10, R91, UR50, 0x3 ;  /* 0x000000325b0a7c11 */ /* 0x000fc8000f8e18ff */
[----:B------:R-:W2:Y:S02]  /*5670*/  SYNCS.PHASECHK.TRANS64.TRYWAIT P1, [R10+URZ+0xa0], R9 ;  /* 0x0000a0090a0075a7 */ /* 0x000ea4000802017f */
[----:B--2---:R-:W-:Y:S05]  /*5680*/  @!P1 BRA `(.L_x_84) ;  /* 0x0000003c00289947 */ /* 0x004fea0003800000 */
.L_x_176:
[----:B------:R-:W-:Y:S05]  /*5690*/  BSYNC B1 ;  /* 0x0000000000017941 */ /* 0x000fea0003800000 */
.L_x_83:
        /* <DEDUP_REMOVED lines=8> */
[----:B------:R3:W4:Y:S04]  /*5720*/  LDS.U16 R8, [R0+UR50+0x108] ;  /* 0x0001083200087984 */ /* 0x0007280008000400 */
        /* <DEDUP_REMOVED lines=8> */
.L_x_86:
[----:B------:R-:W-:Y:S05]  /*57b0*/  BSYNC B1 ;  /* 0x0000000000017941 */ /* 0x000fea0003800000 */
.L_x_85:
        /* <DEDUP_REMOVED lines=8> */
.L_x_87:
[----:B--2---:R-:W2:Y:S01]  /*5840*/  S2R R9, SR_CgaCtaId ;  /* 0x0000000000097919 */ /* 0x004ea20000008800 */
[C---:B------:R-:W-:Y:S02]  /*5850*/  LEA R8, R91.reuse, UR50, 0x3 ;  /* 0x000000325b087c11 */ /* 0x040fe4000f8e18ff */
[----:B------:R-:W-:-:S03]  /*5860*/  IADD3 R91, R91, 0x1, RZ ;  /* 0x000000015b5b7810 */ /* 0x000fc60007ffe0ff */
[----:B------:R-:W-:Y:S01]  /*5870*/  VIADD R8, R8, 0xc0 ;  /* 0x000000c008087836 */ /* 0x000fe20000000000 */
[----:B------:R-:W-:-:S04]  /*5880*/  ISETP.NE.AND P1, PT, R91, 0x4, PT ;  /* 0x000000045b00780c */ /* 0x000fc80003f25270 */
[----:B------:R-:W-:Y:S02]  /*5890*/  SEL R91, R91, RZ, P1 ;  /* 0x000000ff5b5b7207 */ /* 0x000fe40000800000 */
[----:B--2---:R-:W-:Y:S02]  /*58a0*/  PRMT R8, R9, 0x654, R8 ;  /* 0x0000065409087816 */ /* 0x004fe40000000008 */
[----:B------:R-:W-:Y:S02]  /*58b0*/  SEL R9, RZ, 0x1, P1 ;  /* 0x00000001ff097807 */ /* 0x000fe40000800000 */
[----:B---3--:R2:W-:Y:S02]  /*58c0*/  SYNCS.ARRIVE.TRANS64.RED.A1T0 RZ, [R8+URZ], RZ ;  /* 0x000000ff08ff79a7 */ /* 0x0085e4000810043f */
[----:B------:R-:W-:-:S07]  /*58d0*/  LOP3.LUT R90, R90, R9, RZ, 0x3c, !PT ;  /* 0x000000095a5a7212 */ /* 0x000fce00078e3cff */
.L_x_81:
[----:B------:R-:W-:Y:S05]  /*58e0*/  BSYNC B0 ;  /* 0x0000000000007941 */ /* 0x000fea0003800000 */
.L_x_80:
[-C--:B--2---:R-:W-:Y:S01]  /*58f0*/  F2FP.F16.E4M3.UNPACK_B R8, R0.reuse ;  /* 0x00000000ff08723e */ /* 0x084fe200020006ff */
[C---:B------:R-:W-:Y:S01]  /*5900*/  FMUL R107, R89.reuse, R107 ;  /* 0x0000006b596b7220 */ /* 0x040fe20000400000 */
[----:B------:R-:W-:Y:S01]  /*5910*/  F2FP.F16.E4M3.UNPACK_B R0, R0.H1 ;  /* 0x00000000ff00723e */ /* 0x000fe200030006ff */
[C---:B------:R-:W-:Y:S01]  /*5920*/  FMUL R106, R89.reuse, R106 ;  /* 0x0000006a596a7220 */ /* 0x040fe20000400000 */
[C---:B------:R-:W-:Y:S01]  /*5930*/  FMUL R10, R89.reuse, R105 ;  /* 0x00000069590a7220 */ /* 0x040fe20000400000 */
[--C-:B------:R-:W-:Y:S02]  /*5940*/  HADD2.F32 R9, -RZ, R8.reuse.H0_H0 ;  /* 0x20000008ff097230 */ /* 0x100fe40000004100 */
[----:B------:R-:W-:Y:S01]  /*5950*/  FMUL R15, R89, R104 ;  /* 0x00000068590f7220 */ /* 0x000fe20000400000 */
[----:B------:R-:W-:Y:S01]  /*5960*/  HADD2.F32 R11, -RZ, R8.H1_H1 ;  /* 0x30000008ff0b7230 */ /* 0x000fe20000004100 */
[----:B------:R-:W-:Y:S01]  /*5970*/  F2FP.F16.E4M3.UNPACK_B R8, R3 ;  /* 0x00000003ff08723e */ /* 0x000fe200020006ff */
[----:B------:R-:W-:-:S02]  /*5980*/  HADD2.F32 R13, -RZ, R0.H0_H0 ;  /* 0x20000000ff0d7230 */ /* 0x000fc40000004100 */
[C---:B------:R-:W-:Y:S01]  /*5990*/  FFMA R107, R88.reuse, R9, R107 ;  /* 0x00000009586b7223 */ /* 0x040fe2000000006b */
[----:B------:R-:W-:Y:S02]  /*59a0*/  HADD2.F32 R9, -RZ, R0.H1_H1 ;  /* 0x30000000ff097230 */ /* 0x000fe40000004100 */
[C---:B------:R-:W-:Y:S01]  /*59b0*/  FFMA R106, R88.reuse, R11, R106 ;  /* 0x0000000b586a7223 */ /* 0x040fe2000000006a */
[--C-:B------:R-:W-:Y:S02]  /*59c0*/  HADD2.F32 R11, -RZ, R8.reuse.H0_H0 ;  /* 0x20000008ff0b7230 */ /* 0x100fe40000004100 */
[C---:B------:R-:W-:Y:S01]  /*59d0*/  FMUL R0, R89.reuse, R103 ;  /* 0x0000006759007220 */ /* 0x040fe20000400000 */
[C---:B------:R-:W-:Y:S01]  /*59e0*/  FFMA R10, R88.reuse, R13, R10 ;  /* 0x0000000d580a7223 */ /* 0x040fe2000000000a */
[----:B------:R-:W-:Y:S01]  /*59f0*/  HADD2.F32 R13, -RZ, R8.H1_H1 ;  /* 0x30000008ff0d7230 */ /* 0x000fe20000004100 */
[----:B------:R-:W-:Y:S01]  /*5a00*/  F2FP.F16.E4M3.UNPACK_B R3, R3.H1 ;  /* 0x00000003ff03723e */ /* 0x000fe200030006ff */
[C---:B------:R-:W-:Y:S01]  /*5a10*/  FFMA R8, R88.reuse, R11, R0 ;  /* 0x0000000b58087223 */ /* 0x040fe20000000000 */
[----:B------:R-:W-:Y:S01]  /*5a20*/  F2FP.F16.E4M3.UNPACK_B R0, R4 ;  /* 0x00000004ff00723e */ /* 0x000fe200020006ff */
[----:B------:R-:W-:Y:S01]  /*5a30*/  FFMA R15, R88, R9, R15 ;  /* 0x00000009580f7223 */ /* 0x000fe2000000000f */
[----:B------:R-:W-:Y:S01]  /*5a40*/  FMUL R100, R89, R100 ;  /* 0x0000006459647220 */ /* 0x000fe20000400000 */
[----:B------:R-:W-:-:S02]  /*5a50*/  HADD2.F32 R9, -RZ, R3.H0_H0 ;  /* 0x20000003ff097230 */ /* 0x000fc40000004100 */
[C---:B------:R-:W-:Y:S01]  /*5a60*/  FMUL R12, R89.reuse, R99 ;  /* 0x00000063590c7220 */ /* 0x040fe20000400000 */
[----:B------:R-:W-:Y:S01]  /*5a70*/  HADD2.F32 R3, -RZ, R3.H1_H1 ;  /* 0x30000003ff037230 */ /* 0x000fe20000004100 */
[----:B------:R-:W-:Y:S01]  /*5a80*/  F2FP.F16.E4M3.UNPACK_B R4, R4.H1 ;  /* 0x00000004ff04723e */ /* 0x000fe200030006ff */
[--C-:B------:R-:W-:Y:S02]  /*5a90*/  HADD2.F32 R11, -RZ, R0.reuse.H0_H0 ;  /* 0x20000000ff0b7230 */ /* 0x100fe40000004100 */
[C---:B------:R-:W-:Y:S01]  /*5aa0*/  FMUL R101, R89.reuse, R101 ;  /* 0x0000006559657220 */ /* 0x040fe20000400000 */
[C---:B------:R-:W-:Y:S01]  /*5ab0*/  FMUL R96, R89.reuse, R96 ;  /* 0x0000006059607220 */ /* 0x040fe20000400000 */
[C---:B------:R-:W-:Y:S01]  /*5ac0*/  FFMA R100, R88.reuse, R3, R100 ;  /* 0x0000000358647223 */ /* 0x040fe20000000064 */
[----:B------:R-:W-:Y:S02]  /*5ad0*/  HADD2.F32 R3, -RZ, R0.H1_H1 ;  /* 0x30000000ff037230 */ /* 0x000fe40000004100 */
[C---:B------:R-:W-:Y:S01]  /*5ae0*/  FFMA R12, R88.reuse, R11, R12 ;  /* 0x0000000b580c7223 */ /* 0x040fe2000000000c */
[C---:B------:R-:W-:Y:S01]  /*5af0*/  FFMA R101, R88.reuse, R9, R101 ;  /* 0x0000000958657223 */ /* 0x040fe20000000065 */
[--C-:B------:R-:W-:Y:S01]  /*5b00*/  HADD2.F32 R11, -RZ, R4.reuse.H1_H1 ;  /* 0x30000004ff0b7230 */ /* 0x100fe20000004100 */
[-C--:B------:R-:W-:Y:S01]  /*5b10*/  F2FP.F16.E4M3.UNPACK_B R0, R5.reuse ;  /* 0x00000005ff00723e */ /* 0x080fe200020006ff */
[----:B------:R-:W-:Y:S01]  /*5b20*/  HADD2.F32 R9, -RZ, R4.H0_H0 ;  /* 0x20000004ff097230 */ /* 0x000fe20000004100 */
[----:B------:R-:W-:Y:S01]  /*5b30*/  F2FP.F16.E4M3.UNPACK_B R5, R5.H1 ;  /* 0x00000005ff05723e */ /* 0x000fe200030006ff */
[C---:B------:R-:W-:Y:S01]  /*5b40*/  FMUL R21, R89.reuse, R98 ;  /* 0x0000006259157220 */ /* 0x040fe20000400000 */
[C---:B------:R-:W-:Y:S01]  /*5b50*/  FMUL R4, R89.reuse, R97 ;  /* 0x0000006159047220 */ /* 0x040fe20000400000 */
[C---:B------:R-:W-:Y:S01]  /*5b60*/  FFMA R25, R88.reuse, R11, R96 ;  /* 0x0000000b58197223 */ /* 0x040fe20000000060 */
[----:B------:R-:W-:Y:S01]  /*5b70*/  FMUL R102, R89, R102 ;  /* 0x0000006659667220 */ /* 0x000fe20000400000 */
[C---:B------:R-:W-:Y:S01]  /*5b80*/  FFMA R21, R88.reuse, R3, R21 ;  /* 0x0000000358157223 */ /* 0x040fe20000000015 */
[----:B------:R-:W-:Y:S01]  /*5b90*/  FFMA R4, R88, R9, R4 ;  /* 0x0000000958047223 */ /* 0x000fe20000000004 */
[----:B------:R-:W-:-:S02]  /*5ba0*/  HADD2.F32 R11, -RZ, R5.H0_H0 ;  /* 0x20000005ff0b7230 */ /* 0x000fc40000004100 */
[C---:B------:R-:W-:Y:S01]  /*5bb0*/  FMUL R95, R89.reuse, R95 ;  /* 0x0000005f595f7220 */ /* 0x040fe20000400000 */
[--C-:B------:R-:W-:Y:S02]  /*5bc0*/  HADD2.F32 R3, -RZ, R0.reuse.H0_H0 ;  /* 0x20000000ff037230 */ /* 0x100fe40000004100 */
[C---:B------:R-:W-:Y:S01]  /*5bd0*/  FMUL R94, R89.reuse, R94 ;  /* 0x0000005e595e7220 */ /* 0x040fe20000400000 */
[----:B------:R-:W-:Y:S02]  /*5be0*/  HADD2.F32 R9, -RZ, R0.H1_H1 ;  /* 0x30000000ff097230 */ /* 0x000fe40000004100 */
[C---:B------:R-:W-:Y:S01]  /*5bf0*/  FMUL R0, R89.reuse, R93 ;  /* 0x0000005d59007220 */ /* 0x040fe20000400000 */
[----:B------:R-:W-:Y:S02]  /*5c00*/  HADD2.F32 R5, -RZ, R5.H1_H1 ;  /* 0x30000005ff057230 */ /* 0x000fe40000004100 */
[----:B------:R-:W-:Y:S01]  /*5c10*/  FMUL R92, R89, R92 ;  /* 0x0000005c595c7220 */ /* 0x000fe20000400000 */
[C---:B------:R-:W-:Y:S01]  /*5c20*/  FFMA R13, R88.reuse, R13, R102 ;  /* 0x0000000d580d7223 */ /* 0x040fe20000000066 */
[C---:B------:R-:W-:Y:S01]  /*5c30*/  FFMA R3, R88.reuse, R3, R95 ;  /* 0x0000000358037223 */ /* 0x040fe2000000005f */
[C---:B------:R-:W-:Y:S01]  /*5c40*/  FFMA R94, R88.reuse, R9, R94 ;  /* 0x00000009585e7223 */ /* 0x040fe2000000005e */
[C---:B------:R-:W-:Y:S01]  /*5c50*/  FFMA R0, R88.reuse, R11, R0 ;  /* 0x0000000b58007223 */ /* 0x040fe20000000000 */
[----:B------:R-:W-:Y:S01]  /*5c60*/  FFMA R5, R88, R5, R92 ;  /* 0x0000000558057223 */ /* 0x000fe2000000005c */
[----:B------:R-:W-:-:S02]  /*5c70*/  F2FP.SATFINITE.RELU.E4M3.F32.PACK_AB_MERGE_C R107, R106, R107, RZ ;  /* 0x0000006b6a6b723e */ /* 0x000fc400048078ff */
[----:B------:R-:W-:Y:S02]  /*5c80*/  F2FP.SATFINITE.RELU.E4M3.F32.PACK_AB_MERGE_C R15, R15, R10, RZ ;  /* 0x0000000a0f0f723e */ /* 0x000fe400048078ff */
[----:B------:R-:W-:Y:S02]  /*5c90*/  F2FP.SATFINITE.RELU.E4M3.F32.PACK_AB_MERGE_C R13, R13, R8, RZ ;  /* 0x000000080d0d723e */ /* 0x000fe400048078ff */
[----:B------:R-:W-:Y:S02]  /*5ca0*/  F2FP.SATFINITE.RELU.E4M3.F32.PACK_AB_MERGE_C R101, R100, R101, RZ ;  /* 0x000000656465723e */ /* 0x000fe400048078ff */
[----:B------:R-:W-:Y:S02]  /*5cb0*/  F2FP.SATFINITE.RELU.E4M3.F32.PACK_AB_MERGE_C R12, R21, R12, RZ ;  /* 0x0000000c150c723e */ /* 0x000fe400048078ff */
[----:B------:R-:W-:Y:S02]  /*5cc0*/  F2FP.SATFINITE.RELU.E4M3.F32.PACK_AB_MERGE_C R4, R25, R4, RZ ;  /* 0x000000041904723e */ /* 0x000fe400048078ff */
[----:B------:R-:W-:-:S02]  /*5cd0*/  F2FP.SATFINITE.RELU.E4M3.F32.PACK_AB_MERGE_C R94, R94, R3, RZ ;  /* 0x000000035e5e723e */ /* 0x000fc400048078ff */
[----:B------:R-:W-:Y:S01]  /*5ce0*/  F2FP.SATFINITE.RELU.E4M3.F32.PACK_AB_MERGE_C R0, R5, R0, RZ ;  /* 0x000000000500723e */ /* 0x000fe200048078ff */
[----:B------:R-:W-:Y:S06]  /*5cf0*/  @P0 BRA `(.L_x_88) ;  /* 0x0000000000040947 */ /* 0x000fec0003800000 */
[----:B------:R-:W-:-:S04]  /*5d00*/  DEPBAR.LE SB0, 0x1 ;  /* 0x000080400000791a */ /* 0x000fc80000000000 */
.L_x_88:
[----:B------:R-:W-:Y:S05]  /*5d10*/  WARPSYNC.ALL ;  /* 0x0000000000007948 */ /* 0x000fea0003800000 */
[----:B------:R-:W-:Y:S01]  /*5d20*/  BAR.SYNC.DEFER_BLOCKING 0x1, 0x100 ;  /* 0x0044000000007b1d */ /* 0x000fe20000010000 */
[----:B------:R-:W-:-:S05]  /*5d30*/  IADD3 R16, P1, R16, UR38, RZ ;  /* 0x0000002610107c10 */ /* 0x000fca000ff3e0ff */
        /* <DEDUP_REMOVED lines=20> */
[----:B------:R-:W-:Y:S02]  /*5e80*/  UIADD3 UR4, UR50, 0x5100, URZ ;  /* 0x0000510032047890 */ /* 0x000fe4000fffe03f */
[----:B------:R-:W-:Y:S01]  /*5e90*/  UIADD3.X UR9, URZ, UR43, URZ, UP0, !UPT ;  /* 0x0000002b3f097290 */ /* 0x000fe200087fe43f */
[----:B------:R-:W-:-:S08]  /*5ea0*/  UMOV UR7, UR47 ;  /* 0x0000002f00077c82 */ /* 0x000fd00008000000 */
[----:B------:R2:W-:Y:S02]  /*5eb0*/  UTMASTG.3D [UR4], [UR8] ;  /* 0x00000004080073b5 */ /* 0x0005e40008010000 */
[----:B--2---:R0:W-:Y:S02]  /*5ec0*/  UTMACMDFLUSH ;  /* 0x00000000000079b7 */ /* 0x0041e40000000000 */
.L_x_90:
[----:B------:R-:W-:Y:S05]  /*5ed0*/  BSYNC B0 ;  /* 0x0000000000007941 */ /* 0x000fea0003800000 */
.L_x_89:
[----:B------:R-:W-:Y:S01]  /*5ee0*/  ULDC.64 UR4, c[0x0][0x8f8] ;  /* 0x00023e0000047ab9 */ /* 0x000fe20000000a00 */
[----:B------:R-:W-:Y:S01]  /*5ef0*/  IADD3.X R17, R17, UR37, RZ, P1, !PT ;  /* 0x0000002511117c10 */ /* 0x000fe20008ffe4ff */
[----:B------:R-:W-:Y:S01]  /*5f00*/  UMOV UR47, 0xffffffff ;  /* 0xffffffff002f7882 */ /* 0x000fe20000000000 */
[----:B------:R-:W-:Y:S01]  /*5f10*/  ISETP.GE.U32.AND P0, PT, R16, UR4, PT ;  /* 0x0000000410007c0c */ /* 0x000fe2000bf06070 */
[----:B------:R-:W-:Y:S01]  /*5f20*/  IMAD.MOV.U32 R3, RZ, RZ, -0x1 ;  /* 0xffffffffff037424 */ /* 0x000fe200078e00ff */
[----:B------:R-:W-:Y:S01]  /*5f30*/  PRMT R0, RZ, 0x7610, R0 ;  /* 0x00007610ff007816 */ /* 0x000fe20000000000 */
[----:B------:R-:W-:Y:S01]  /*5f40*/  IMAD.MOV.U32 R8, RZ, RZ, -0x1 ;  /* 0xffffffffff087424 */ /* 0x000fe200078e00ff */
[----:B------:R-:W-:-:S13]  /*5f50*/  ISETP.GE.U32.AND.EX P0, PT, R17, UR5, PT, P0 ;  /* 0x0000000511007c0c */ /* 0x000fda000bf06100 */
[----:B------:R-:W-:Y:S05]  /*5f60*/  @P0 BRA `(.L_x_91) ;  /* 0x0000000400680947 */ /* 0x000fea0003800000 */
[----:B------:R-:W2:Y:S01]  /*5f70*/  S2R R12, SR_CTAID.X ;  /* 0x00000000000c7919 */ /* 0x000ea20000002500 */
[----:B------:R-:W3:Y:S01]  /*5f80*/  LDC.64 R10, c[0x0][0x8d0] ;  /* 0x00023400ff0a7b82 */ /* 0x000ee20000000a00 */
[----:B------:R-:W-:Y:S01]  /*5f90*/  ULDC UR4, c[0x0][0x150] ;  /* 0x0000540000047ab9 */ /* 0x000fe20000000800 */
[----:B------:R-:W-:Y:S01]  /*5fa0*/  IMAD.MOV.U32 R8, RZ, RZ, R16 ;  /* 0x000000ffff087224 */ /* 0x000fe200078e0010 */
[----:B------:R-:W4:Y:S01]  /*5fb0*/  S2R R26, SR_CTAID.Y ;  /* 0x00000000001a7919 */ /* 0x000f220000002600 */
[----:B------:R-:W-:-:S04]  /*5fc0*/  IMAD.MOV.U32 R9, RZ, RZ, R17 ;  /* 0x000000ffff097224 */ /* 0x000fc800078e0011 */
[----:B------:R-:W1:Y:S08]  /*5fd0*/  LDC R25, c[0x0][0x144] ;  /* 0x00005100ff197b82 */ /* 0x000e700000000800 */
[----:B------:R-:W1:Y:S08]  /*5fe0*/  LDC R0, c[0x0][0x8d8] ;  /* 0x00023600ff007b82 */ /* 0x000e700000000800 */
[----:B------:R-:W1:Y:S01]  /*5ff0*/  LDC.64 R20, c[0x0][0x8c8] ;  /* 0x00023200ff147b82 */ /* 0x000e620000000a00 */
[----:B---3--:R-:W-:-:S04]  /*6000*/  ISETP.NE.U32.AND P0, PT, R10, RZ, PT ;  /* 0x000000ff0a00720c */ /* 0x008fc80003f05070 */
[----:B------:R-:W-:Y:S02]  /*6010*/  ISETP.NE.AND.EX P0, PT, R11, RZ, PT, P0 ;  /* 0x000000ff0b00720c */ /* 0x000fe40003f05300 */
[----:B--2---:R-:W-:-:S05]  /*6020*/  I2FP.F32.U32 R3, R12 ;  /* 0x0000000c00037245 */ /* 0x004fca0000201000 */
[----:B------:R-:W-:-:S04]  /*6030*/  FMUL R3, R3, UR4 ;  /* 0x0000000403037c20 */ /* 0x000fc80008400000 */
[----:B------:R2:W3:Y:S02]  /*6040*/  F2I.U32.TRUNC.NTZ R24, R3 ;  /* 0x0000000300187305 */ /* 0x0004e4000020f000 */
[----:B----4-:R-:W-:Y:S05]  /*6050*/  @!P0 BRA `(.L_x_92) ;  /* 0x0000000000288947 */ /* 0x010fea0003800000 */
[----:B--2---:R-:W2:Y:S02]  /*6060*/  LDC R3, c[0x0][0x8dc] ;  /* 0x00023700ff037b82 */ /* 0x004ea40000000800 */
[----:B--2---:R-:W-:-:S04]  /*6070*/  IADD3 R3, P0, R16, R3, RZ ;  /* 0x0000000310037210 */ /* 0x004fc80007f1e0ff */
[----:B------:R-:W-:-:S05]  /*6080*/  IADD3.X R13, RZ, R17, RZ, P0, !PT ;  /* 0x00000011ff0d7210 */ /* 0x000fca00007fe4ff */
[----:B------:R-:W-:-:S04]  /*6090*/  IMAD.WIDE.U32 R4, R13, R10, RZ ;  /* 0x0000000a0d047225 */ /* 0x000fc800078e00ff */
[----:B------:R-:W-:-:S04]  /*60a0*/  IMAD.WIDE.U32 R6, P0, R3, R11, R4 ;  /* 0x0000000b03067225 */ /* 0x000fc80007800004 */
[----:B------:R-:W-:-:S04]  /*60b0*/  IMAD.WIDE.U32 R4, R3, R10, RZ ;  /* 0x0000000a03047225 */ /* 0x000fc800078e00ff */
[----:B------:R-:W-:Y:S01]  /*60c0*/  IMAD.X R9, RZ, RZ, RZ, P0 ;  /* 0x000000ffff097224 */ /* 0x000fe200000e06ff */
[----:B------:R-:W-:Y:S01]  /*60d0*/  IADD3 RZ, P0, R5, R6, RZ ;  /* 0x0000000605ff7210 */ /* 0x000fe20007f1e0ff */
[----:B------:R-:W-:-:S04]  /*60e0*/  IMAD.MOV.U32 R8, RZ, RZ, R7 ;  /* 0x000000ffff087224 */ /* 0x000fc800078e0007 */
[----:B------:R-:W-:-:S08]  /*60f0*/  IMAD.WIDE.U32.X R8, R13, R11, R8, P0 ;  /* 0x0000000b0d087225 */ /* 0x000fd000000e0408 */
.L_x_92:
[----:B------:R-:W4:Y:S01]  /*6100*/  LDC.64 R14, c[0x0][0x8e8] ;  /* 0x00023a00ff0e7b82 */ /* 0x000f220000000a00 */
[-CC-:B-1----:R-:W-:Y:S01]  /*6110*/  SHF.R.U64 R32, R8, R0.reuse, R9.reuse ;  /* 0x0000000008207219 */ /* 0x182fe20000001209 */
[----:B---3--:R-:W-:Y:S01]  /*6120*/  IMAD.MOV R24, RZ, RZ, -R24 ;  /* 0x000000ffff187224 */ /* 0x008fe200078e0a18 */
[----:B------:R-:W-:Y:S01]  /*6130*/  SHF.R.U32.HI R0, RZ, R0, R9 ;  /* 0x00000000ff007219 */ /* 0x000fe20000011609 */
[----:B------:R-:W-:Y:S01]  /*6140*/  ULDC UR4, c[0x0][0x154] ;  /* 0x0000550000047ab9 */ /* 0x000fe20000000800 */
[----:B--2---:R-:W-:Y:S01]  /*6150*/  IADD3 R3, P0, RZ, -R32, RZ ;  /* 0x80000020ff037210 */ /* 0x004fe20007f1e0ff */
[----:B------:R-:W-:Y:S02]  /*6160*/  IMAD R28, R25, R24, R12 ;  /* 0x00000018191c7224 */ /* 0x000fe400078e020c */
[----:B------:R-:W1:Y:S01]  /*6170*/  LDC R6, c[0x0][0x8c0] ;  /* 0x00023000ff067b82 */ /* 0x000e620000000800 */
[----:B------:R-:W-:Y:S02]  /*6180*/  IMAD.MOV.U32 R7, RZ, RZ, 0x1 ;  /* 0x00000001ff077424 */ /* 0x000fe400078e00ff */
[----:B------:R-:W-:-:S04]  /*6190*/  IMAD.X R5, RZ, RZ, ~R0, P0 ;  /* 0x000000ffff057224 */ /* 0x000fc800000e0e00 */
[-C--:B------:R-:W-:Y:S01]  /*61a0*/  IMAD R0, R5, R20.reuse, RZ ;  /* 0x0000001405007224 */ /* 0x080fe200078e02ff */
[----:B------:R-:W2:Y:S01]  /*61b0*/  LDC R8, c[0x0][0x8b0] ;  /* 0x00022c00ff087b82 */ /* 0x000ea20000000800 */
[----:B------:R-:W-:-:S04]  /*61c0*/  IMAD.WIDE.U32 R4, R3, R20, R16 ;  /* 0x0000001403047225 */ /* 0x000fc800078e0010 */
[----:B------:R-:W-:Y:S01]  /*61d0*/  IMAD R3, R3, R21, R0 ;  /* 0x0000001503037224 */ /* 0x000fe200078e0200 */
[----:B------:R-:W-:Y:S02]  /*61e0*/  I2FP.F32.U32 R0, R26 ;  /* 0x0000001a00007245 */ /* 0x000fe40000201000 */
[----:B------:R-:W3:Y:S01]  /*61f0*/  LDC R30, c[0x0][0x900] ;  /* 0x00024000ff1e7b82 */ /* 0x000ee20000000800 */
[----:B----4-:R-:W-:Y:S02]  /*6200*/  ISETP.NE.U32.AND P0, PT, R14, RZ, PT ;  /* 0x000000ff0e00720c */ /* 0x010fe40003f05070 */
[----:B------:R-:W-:Y:S01]  /*6210*/  IADD3 R3, R5, R3, RZ ;  /* 0x0000000305037210 */ /* 0x000fe20007ffe0ff */
[----:B------:R-:W-:Y:S01]  /*6220*/  FMUL R0, R0, UR4 ;  /* 0x0000000400007c20 */ /* 0x000fe20008400000 */
[----:B------:R-:W-:Y:S01]  /*6230*/  ISETP.NE.AND.EX P0, PT, R15, RZ, PT, P0 ;  /* 0x000000ff0f00720c */ /* 0x000fe20003f05300 */
[----:B------:R-:W-:Y:S02]  /*6240*/  IMAD.MOV.U32 R5, RZ, RZ, -0x1 ;  /* 0xffffffffff057424 */ /* 0x000fe400078e00ff */
[----:B------:R-:W4:Y:S01]  /*6250*/  LDC R21, c[0x0][0x148] ;  /* 0x00005200ff157b82 */ /* 0x000f220000000800 */
[-CC-:B-1----:R-:W-:Y:S01]  /*6260*/  SHF.R.U64 R12, R4, R6.reuse, R3.reuse ;  /* 0x00000006040c7219 */ /* 0x182fe20000001203 */
[----:B------:R1:W1:Y:S01]  /*6270*/  F2I.U32.TRUNC.NTZ R20, R0 ;  /* 0x0000000000147305 */ /* 0x000262000020f000 */
[----:B------:R-:W-:-:S05]  /*6280*/  SHF.R.U32.HI R3, RZ, R6, R3 ;  /* 0x00000006ff037219 */ /* 0x000fca0000011603 */
[----:B------:R-:W1:Y:S01]  /*6290*/  LDC R24, c[0x0][0x8a8] ;  /* 0x00022a00ff187b82 */ /* 0x000e620000000800 */
[-CC-:B--2---:R-:W-:Y:S02]  /*62a0*/  SHF.R.U64 R10, R12, R8.reuse, R3.reuse ;  /* 0x000000080c0a7219 */ /* 0x184fe40000001203 */
[----:B------:R-:W-:-:S05]  /*62b0*/  SHF.R.U32.HI R3, RZ, R8, R3 ;  /* 0x00000008ff037219 */ /* 0x000fca0000011603 */
[----:B------:R-:W2:Y:S01]  /*62c0*/  LDC R27, c[0x0][0x8f0] ;  /* 0x00023c00ff1b7b82 */ /* 0x000ea20000000800 */
[-C--:B---3--:R-:W-:Y:S02]  /*62d0*/  SHF.L.U32 R4, R5, R30.reuse, RZ ;  /* 0x0000001e05047219 */ /* 0x088fe400000006ff */
[-CC-:B------:R-:W-:Y:S02]  /*62e0*/  SHF.R.U64 R13, R10, R30.reuse, R3.reuse ;  /* 0x0000001e0a0d7219 */ /* 0x180fe40000001203 */
[----:B------:R-:W-:Y:S02]  /*62f0*/  SHF.R.U32.HI R5, RZ, R30, R3 ;  /* 0x0000001eff057219 */ /* 0x000fe40000011603 */
[----:B------:R-:W-:Y:S01]  /*6300*/  LOP3.LUT R25, RZ, R4, RZ, 0x33, !PT ;  /* 0x00000004ff197212 */ /* 0x000fe200078e33ff */
[----:B------:R-:W3:Y:S01]  /*6310*/  LDC R29, c[0x0][0x8e0] ;  /* 0x00023800ff1d7b82 */ /* 0x000ee20000000800 */
[----:B------:R-:W-:Y:S01]  /*6320*/  SHF.L.U32 R30, R7, R30, RZ ;  /* 0x0000001e071e7219 */ /* 0x000fe200000006ff */
[----:B------:R-:W-:-:S06]  /*6330*/  IMAD.MOV.U32 R4, RZ, RZ, R13 ;  /* 0x000000ffff047224 */ /* 0x000fcc00078e000d */
[----:B------:R-:W1:Y:S01]  /*6340*/  LDC R31, c[0x0][0x8b8] ;  /* 0x00022e00ff1f7b82 */ /* 0x000e620000000800 */
[----:B------:R-:W-:Y:S05]  /*6350*/  @!P0 BRA `(.L_x_93) ;  /* 0x0000000000288947 */ /* 0x000fea0003800000 */
[----:B-1----:R-:W1:Y:S02]  /*6360*/  LDC R0, c[0x0][0x8f4] ;  /* 0x00023d00ff007b82 */ /* 0x002e640000000800 */
[----:B-1----:R-:W-:-:S05]  /*6370*/  IADD3 R3, P0, R13, R0, RZ ;  /* 0x000000000d037210 */ /* 0x002fca0007f1e0ff */
[----:B------:R-:W-:-:S04]  /*6380*/  IMAD.X R11, RZ, RZ, R5, P0 ;  /* 0x000000ffff0b7224 */ /* 0x000fc800000e0605 */
[----:B------:R-:W-:-:S04]  /*6390*/  IMAD.WIDE.U32 R4, R11, R14, RZ ;  /* 0x0000000e0b047225 */ /* 0x000fc800078e00ff */
[----:B------:R-:W-:-:S04]  /*63a0*/  IMAD.WIDE.U32 R6, P0, R3, R15, R4 ;  /* 0x0000000f03067225 */ /* 0x000fc80007800004 */
[----:B------:R-:W-:Y:S01]  /*63b0*/  IMAD.WIDE.U32 R4, R3, R14, RZ ;  /* 0x0000000e03047225 */ /* 0x000fe200078e00ff */
[----:B------:R-:W-:-:S03]  /*63c0*/  IADD3.X R9, RZ, RZ, RZ, P0, !PT ;  /* 0x000000ffff097210 */ /* 0x000fc600007fe4ff */
[----:B------:R-:W-:Y:S01]  /*63d0*/  IMAD.MOV.U32 R8, RZ, RZ, R7 ;  /* 0x000000ffff087224 */ /* 0x000fe200078e0007 */
[----:B------:R-:W-:-:S05]  /*63e0*/  IADD3 RZ, P0, R5, R6, RZ ;  /* 0x0000000605ff7210 */ /* 0x000fca0007f1e0ff */
[----:B------:R-:W-:-:S08]  /*63f0*/  IMAD.WIDE.U32.X R4, R11, R15, R8, P0 ;  /* 0x0000000f0b047225 */ /* 0x000fd000000e0408 */
.L_x_93:
[----:B------:R-:W-:Y:S01]  /*6400*/  ISETP.NE.AND P0, PT, R2, 0x1, PT ;  /* 0x000000010200780c */ /* 0x000fe20003f05270 */
[----:B-1----:R-:W-:Y:S01]  /*6410*/  IMAD.MOV R20, RZ, RZ, -R20 ;  /* 0x000000ffff147224 */ /* 0x002fe200078e0a14 */
[----:B--2---:R-:W-:Y:S01]  /*6420*/  SHF.R.U64 R0, R4, R27, R5 ;  /* 0x0000001b04007219 */ /* 0x004fe20000001205 */
[----:B------:R-:W-:Y:S01]  /*6430*/  VIADD R5, R24, 0xffffffff ;  /* 0xffffffff18057836 */ /* 0x000fe20000000000 */
[----:B------:R-:W-:Y:S02]  /*6440*/  LOP3.LUT R3, R10, R25, RZ, 0xc0, !PT ;  /* 0x000000190a037212 */ /* 0x000fe400078ec0ff */
[----:B------:R-:W-:Y:S01]  /*6450*/  R2UR UR47, R32 ;  /* 0x00000000202f72ca */ /* 0x000fe200000e0000 */
[----:B------:R-:W-:Y:S01]  /*6460*/  IMAD.MOV R4, RZ, RZ, -R0 ;  /* 0x000000ffff047224 */ /* 0x000fe200078e0a00 */
[----:B------:R-:W-:Y:S01]  /*6470*/  LOP3.LUT R5, R12, R5, RZ, 0xc0, !PT ;  /* 0x000000050c057212 */ /* 0x000fe200078ec0ff */
[----:B------:R-:W-:Y:S02]  /*6480*/  IMAD R3, R30, R0, R3 ;  /* 0x000000001e037224 */ /* 0x000fe400078e0203 */
[----:B---3--:R-:W-:Y:S01]  /*6490*/  IMAD R0, R4, R29, R13 ;  /* 0x0000001d04007224 */ /* 0x008fe200078e020d */
[----:B------:R-:W-:Y:S01]  /*64a0*/  MOV R4, 0x1 ;  /* 0x0000000100047802 */ /* 0x000fe20000000f00 */
[----:B----4-:R-:W-:-:S02]  /*64b0*/  @P0 IMAD R28, R21, R20, R26 ;  /* 0x00000014151c0224 */ /* 0x010fc400078e021a */
[----:B------:R-:W-:Y:S02]  /*64c0*/  IMAD R0, R0, R24, R5 ;  /* 0x0000001800007224 */ /* 0x000fe400078e0205 */
[----:B------:R-:W-:-:S05]  /*64d0*/  IMAD R3, R3, R31, R28 ;  /* 0x0000001f03037224 */ /* 0x000fca00078e021c */
[----:B------:R-:W-:Y:S02]  /*64e0*/  SEL R8, R0, R3, !P0 ;  /* 0x0000000300087207 */ /* 0x000fe40004000000 */
[----:B------:R-:W-:Y:S02]  /*64f0*/  SEL R3, R3, R0, !P0 ;  /* 0x0000000003037207 */ /* 0x000fe40004000000 */
[----:B------:R-:W-:-:S07]  /*6500*/  PRMT R0, R4, 0x7610, R0 ;  /* 0x0000761004007816 */ /* 0x000fce0000000000 */
.L_x_91:
[----:B------:R-:W-:Y:S01]  /*6510*/  LOP3.LUT P0, RZ, R0, 0xff, RZ, 0xc0, !PT ;  /* 0x000000ff00ff7812 */ /* 0x000fe2000780c0ff */
[----:B------:R-:W-:-:S04]  /*6520*/  UIMAD.WIDE.U32 UR4, UR51, -0x33333333, URZ ;  /* 0xcccccccd330478a5 */ /* 0x000fc8000f8e003f */
[----:B------:R-:W-:-:S04]  /*6530*/  USHF.R.U32.HI UR4, URZ, 0x3, UR5 ;  /* 0x000000033f047899 */ /* 0x000fc80008011605 */
[----:B------:R-:W-:-:S04]  /*6540*/  UIMAD UR4, UR4, -0xa, UR51 ;  /* 0xfffffff6040478a4 */ /* 0x000fc8000f8e0233 */
[----:B------:R-:W-:Y:S08]  /*6550*/  @P0 BRA `(.L_x_94) ;  /* 0xffffffac00d00947 */ /* 0x000ff0000383ffff */
[----:B------:R-:W-:-:S04]  /*6560*/  DEPBAR.LE SB0, 0x0 ;  /* 0x000080000000791a */ /* 0x000fc80000000000 */
[----:B------:R-:W-:Y:S05]  /*6570*/  EXIT ;  /* 0x000000000000794d */ /* 0x000fea0003800000 */
.L_x_9:
[----:B------:R-:W-:Y:S01]  /*6580*/  ULDC.64 UR4, c[0x0][0x8f8] ;  /* 0x00023e0000047ab9 */ /* 0x000fe20000000a00 */
[----:B------:R-:W-:Y:S01]  /*6590*/  PRMT R12, RZ, 0x7610, R12 ;  /* 0x00007610ff0c7816 */ /* 0x000fe2000000000c */
[----:B------:R-:W-:Y:S01]  /*65a0*/  IMAD.MOV.U32 R5, RZ, RZ, -0x1 ;  /* 0xffffffffff057424 */ /* 0x000fe200078e00ff */
[----:B------:R-:W-:Y:S01]  /*65b0*/  ISETP.GE.U32.AND P1, PT, R16, UR4, PT ;  /* 0x0000000410007c0c */ /* 0x000fe2000bf26070 */
[----:B------:R-:W-:Y:S02]  /*65c0*/  IMAD.MOV.U32 R4, RZ, RZ, -0x1 ;  /* 0xffffffffff047424 */ /* 0x000fe400078e00ff */
[----:B------:R-:W-:Y:S01]  /*65d0*/  IMAD.MOV.U32 R6, RZ, RZ, -0x1 ;  /* 0xffffffffff067424 */ /* 0x000fe200078e00ff */
[----:B------:R-:W-:-:S13]  /*65e0*/  ISETP.GE.U32.AND.EX P1, PT, R17, UR5, PT, P1 ;  /* 0x0000000511007c0c */ /* 0x000fda000bf26110 */
[----:B------:R-:W-:Y:S05]  /*65f0*/  @P1 BRA `(.L_x_95) ;  /* 0x00000004005c1947 */ /* 0x000fea0003800000 */
[----:B------:R-:W1:Y:S01]  /*6600*/  LDC.64 R20, c[0x0][0x8d0] ;  /* 0x00023400ff147b82 */ /* 0x000e620000000a00 */
[----:B------:R-:W-:Y:S01]  /*6610*/  IMAD.MOV.U32 R14, RZ, RZ, R16 ;  /* 0x000000ffff0e7224 */ /* 0x000fe200078e0010 */
[----:B------:R-:W-:-:S06]  /*6620*/  MOV R15, R17 ;  /* 0x00000011000f7202 */ /* 0x000fcc0000000f00 */
        /* <DEDUP_REMOVED lines=15> */
.L_x_96:
[--C-:B------:R-:W-:Y:S01]  /*6720*/  SHF.R.U64 R14, R14, R6, R15.reuse ;  /* 0x000000060e0e7219 */ /* 0x100fe2000000120f */
[----:B------:R-:W1:Y:S01]  /*6730*/  LDC R12, c[0x0][0x8c0] ;  /* 0x00023000ff0c7b82 */ /* 0x000e620000000800 */
[----:B------:R-:W-:Y:S01]  /*6740*/  I2FP.F32.U32 R5, R10 ;  /* 0x0000000a00057245 */ /* 0x000fe20000201000 */
[----:B------:R-:W-:Y:S01]  /*6750*/  ULDC UR4, c[0x0][0x150] ;  /* 0x0000540000047ab9 */ /* 0x000fe20000000800 */
[----:B------:R-:W-:Y:S02]  /*6760*/  SHF.R.U32.HI R4, RZ, R6, R15 ;  /* 0x00000006ff047219 */ /* 0x000fe4000001160f */
[----:B------:R-:W-:Y:S01]  /*6770*/  IADD3 R11, P1, RZ, -R14, RZ ;  /* 0x8000000eff0b7210 */ /* 0x000fe20007f3e0ff */
[----:B------:R-:W-:Y:S01]  /*6780*/  FMUL R15, R5, UR4 ;  /* 0x00000004050f7c20 */ /* 0x000fe20008400000 */
[----:B------:R-:W-:Y:S01]  /*6790*/  ULDC UR4, c[0x0][0x154] ;  /* 0x0000550000047ab9 */ /* 0x000fe20000000800 */
[----:B------:R-:W2:Y:S02]  /*67a0*/  LDC.64 R28, c[0x0][0x8e8] ;  /* 0x00023a00ff1c7b82 */ /* 0x000ea40000000a00 */
[----:B------:R-:W-:-:S02]  /*67b0*/  IMAD.X R13, RZ, RZ, ~R4, P1 ;  /* 0x000000ffff0d7224 */ /* 0x000fc400008e0e04 */
[----:B------:R-:W3:Y:S01]  /*67c0*/  F2I.U32.TRUNC.NTZ R15, R15 ;  /* 0x0000000f000f7305 */ /* 0x000ee2000020f000 */
[----:B------:R-:W-:-:S03]  /*67d0*/  IMAD.WIDE.U32 R4, R11, R24, R16 ;  /* 0x000000180b047225 */ /* 0x000fc600078e0010 */
[----:B------:R-:W4:Y:S01]  /*67e0*/  LDC R21, c[0x0][0x144] ;  /* 0x00005100ff157b82 */ /* 0x000f220000000800 */
[----:B------:R-:W-:-:S04]  /*67f0*/  IMAD R6, R13, R24, RZ ;  /* 0x000000180d067224 */ /* 0x000fc800078e02ff */
[----:B------:R-:W-:-:S03]  /*6800*/  IMAD R11, R11, R25, R6 ;  /* 0x000000190b0b7224 */ /* 0x000fc600078e0206 */
[----:B------:R-:W5:Y:S02]  /*6810*/  LDC R20, c[0x0][0x8b0] ;  /* 0x00022c00ff147b82 */ /* 0x000f640000000800 */
[----:B------:R-:W-:Y:S02]  /*6820*/  IADD3 R5, R5, R11, RZ ;  /* 0x0000000b05057210 */ /* 0x000fe40007ffe0ff */
[----:B------:R-:W-:Y:S02]  /*6830*/  I2FP.F32.U32 R11, R7 ;  /* 0x00000007000b7245 */ /* 0x000fe40000201000 */
[-C--:B-1----:R-:W-:Y:S01]  /*6840*/  SHF.R.U64 R6, R4, R12.reuse, R5 ;  /* 0x0000000c04067219 */ /* 0x082fe20000001205 */
[----:B---3--:R-:W-:Y:S01]  /*6850*/  IMAD.MOV R4, RZ, RZ, -R15 ;  /* 0x000000ffff047224 */ /* 0x008fe200078e0a0f */
[----:B------:R-:W1:Y:S01]  /*6860*/  LDC R13, c[0x0][0x900] ;  /* 0x00024000ff0d7b82 */ /* 0x000e620000000800 */
[----:B--2---:R-:W-:Y:S01]  /*6870*/  ISETP.NE.U32.AND P1, PT, R28, RZ, PT ;  /* 0x000000ff1c00720c */ /* 0x004fe20003f25070 */
[----:B------:R-:W-:Y:S01]  /*6880*/  FMUL R11, R11, UR4 ;  /* 0x000000040b0b7c20 */ /* 0x000fe20008400000 */
[----:B------:R-:W-:Y:S01]  /*6890*/  SHF.R.U32.HI R5, RZ, R12, R5 ;  /* 0x0000000cff057219 */ /* 0x000fe20000011605 */
[----:B------:R-:W-:Y:S01]  /*68a0*/  IMAD.MOV.U32 R12, RZ, RZ, -0x1 ;  /* 0xffffffffff0c7424 */ /* 0x000fe200078e00ff */
[----:B------:R-:W-:-:S03]  /*68b0*/  ISETP.NE.AND.EX P1, PT, R29, RZ, PT, P1 ;  /* 0x000000ff1d00720c */ /* 0x000fc60003f25310 */
[----:B------:R-:W2:Y:S01]  /*68c0*/  LDC R22, c[0x0][0x148] ;  /* 0x00005200ff167b82 */ /* 0x000ea20000000800 */
[----:B----4-:R-:W-:Y:S02]  /*68d0*/  IMAD R26, R21, R4, R10 ;  /* 0x00000004151a7224 */ /* 0x010fe400078e020a */
[----:B------:R-:W-:-:S05]  /*68e0*/  IMAD.MOV.U32 R10, RZ, RZ, 0x1 ;  /* 0x00000001ff0a7424 */ /* 0x000fca00078e00ff */
[----:B------:R-:W3:Y:S01]  /*68f0*/  LDC R24, c[0x0][0x8a8] ;  /* 0x00022a00ff187b82 */ /* 0x000ee20000000800 */
[-CC-:B-----5:R-:W-:Y:S02]  /*6900*/  SHF.R.U64 R21, R6, R20.reuse, R5.reuse ;  /* 0x0000001406157219 */ /* 0x1a0fe40000001205 */
[----:B------:R-:W-:Y:S02]  /*6910*/  SHF.R.U32.HI R4, RZ, R20, R5 ;  /* 0x00000014ff047219 */ /* 0x000fe40000011605 */
[----:B------:R4:W1:Y:S03]  /*6920*/  F2I.U32.TRUNC.NTZ R20, R11 ;  /* 0x0000000b00147305 */ /* 0x000866000020f000 */
[----:B------:R-:W2:Y:S01]  /*6930*/  LDC R25, c[0x0][0x8f0] ;  /* 0x00023c00ff197b82 */ /* 0x000ea20000000800 */
[-C--:B-1----:R-:W-:Y:S02]  /*6940*/  SHF.R.U64 R23, R21, R13.reuse, R4 ;  /* 0x0000000d15177219 */ /* 0x082fe40000001204 */
[----:B------:R-:W-:-:S02]  /*6950*/  SHF.L.U32 R12, R12, R13, RZ ;  /* 0x0000000d0c0c7219 */ /* 0x000fc400000006ff */
[-C--:B------:R-:W-:Y:S01]  /*6960*/  SHF.R.U32.HI R5, RZ, R13.reuse, R4 ;  /* 0x0000000dff057219 */ /* 0x080fe20000011604 */
[----:B------:R-:W-:Y:S01]  /*6970*/  IMAD.MOV.U32 R4, RZ, RZ, R23 ;  /* 0x000000ffff047224 */ /* 0x000fe200078e0017 */
[----:B------:R-:W-:Y:S01]  /*6980*/  SHF.L.U32 R30, R10, R13, RZ ;  /* 0x0000000d0a1e7219 */ /* 0x000fe200000006ff */
[----:B------:R-:W1:Y:S01]  /*6990*/  LDC R27, c[0x0][0x8e0] ;  /* 0x00023800ff1b7b82 */ /* 0x000e620000000800 */
[----:B------:R-:W-:-:S07]  /*69a0*/  LOP3.LUT R32, RZ, R12, RZ, 0x33, !PT ;  /* 0x0000000cff207212 */ /* 0x000fce00078e33ff */
[----:B------:R-:W1:Y:S01]  /*69b0*/  LDC R31, c[0x0][0x8b8] ;  /* 0x00022e00ff1f7b82 */ /* 0x000e620000000800 */
[----:B----4-:R-:W-:Y:S05]  /*69c0*/  @!P1 BRA `(.L_x_97) ;  /* 0x0000000000289947 */ /* 0x010fea0003800000 */
[----:B------:R-:W4:Y:S02]  /*69d0*/  LDC R4, c[0x0][0x8f4] ;  /* 0x00023d00ff047b82 */ /* 0x000f240000000800 */
[----:B----4-:R-:W-:-:S04]  /*69e0*/  IADD3 R13, P1, R23, R4, RZ ;  /* 0x00000004170d7210 */ /* 0x010fc80007f3e0ff */
        /* <DEDUP_REMOVED lines=8> */
.L_x_97:
[----:B------:R-:W-:Y:S01]  /*6a70*/  ISETP.NE.AND P1, PT, R2, 0x1, PT ;  /* 0x000000010200780c */ /* 0x000fe20003f25270 */
[----:B------:R-:W-:Y:S01]  /*6a80*/  IMAD.MOV R20, RZ, RZ, -R20 ;  /* 0x000000ffff147224 */ /* 0x000fe200078e0a14 */
[----:B--2---:R-:W-:Y:S01]  /*6a90*/  SHF.R.U64 R5, R4, R25, R5 ;  /* 0x0000001904057219 */ /* 0x004fe20000001205 */
[----:B---3--:R-:W-:Y:S01]  /*6aa0*/  VIADD R11, R24, 0xffffffff ;  /* 0xffffffff180b7836 */ /* 0x008fe20000000000 */
[----:B------:R-:W-:Y:S01]  /*6ab0*/  LOP3.LUT R4, R21, R32, RZ, 0xc0, !PT ;  /* 0x0000002015047212 */ /* 0x000fe200078ec0ff */
[----:B------:R-:W-:Y:S01]  /*6ac0*/  IMAD.MOV.U32 R12, RZ, RZ, 0x1 ;  /* 0x00000001ff0c7424 */ /* 0x000fe200078e00ff */
[----:B------:R-:W-:-:S03]  /*6ad0*/  IADD3 R10, -R5, RZ, RZ ;  /* 0x000000ff050a7210 */ /* 0x000fc60007ffe1ff */
[----:B------:R-:W-:Y:S02]  /*6ae0*/  IMAD R5, R30, R5, R4 ;  /* 0x000000051e057224 */ /* 0x000fe400078e0204 */
[----:B-1----:R-:W-:Y:S02]  /*6af0*/  IMAD R4, R10, R27, R23 ;  /* 0x0000001b0a047224 */ /* 0x002fe400078e0217 */
[----:B------:R-:W-:Y:S01]  /*6b00*/  @P1 IMAD R26, R22, R20, R7 ;  /* 0x00000014161a1224 */ /* 0x000fe200078e0207 */
[----:B------:R-:W-:-:S03]  /*6b10*/  LOP3.LUT R7, R6, R11, RZ, 0xc0, !PT ;  /* 0x0000000b06077212 */ /* 0x000fc600078ec0ff */
[----:B------:R-:W-:Y:S02]  /*6b20*/  IMAD R5, R5, R31, R26 ;  /* 0x0000001f05057224 */ /* 0x000fe400078e021a */
[----:B------:R-:W-:-:S05]  /*6b30*/  IMAD R6, R4, R24, R7 ;  /* 0x0000001804067224 */ /* 0x000fca00078e0207 */
[----:B------:R-:W-:Y:S02]  /*6b40*/  SEL R4, R6, R5, !P1 ;  /* 0x0000000506047207 */ /* 0x000fe40004800000 */
[----:B------:R-:W-:Y:S01]  /*6b50*/  SEL R5, R5, R6, !P1 ;  /* 0x0000000605057207 */ /* 0x000fe20004800000 */
[----:B------:R-:W-:-:S07]  /*6b60*/  IMAD.MOV.U32 R6, RZ, RZ, R14 ;  /* 0x000000ffff067224 */ /* 0x000fce00078e000e */
.L_x_95:
[----:B------:R-:W-:-:S08]  /*6b70*/  NOP ;  /* 0x0000000000007918 */ /* 0x000fd00000000000 */
[----:B------:R-:W1:-:S00]  /*6b80*/  USETMAXREG.DEALLOC.CTAPOOL 0x28 ;  /* 0x00000028000079c8 */ /* 0x000e4000080e0500 */
[----:B-1----:R-:W-:-:S13]  /*6b90*/  ISETP.NE.AND P1, PT, R3, 0x1, PT ;  /* 0x000000010300780c */ /* 0x002fda0003f25270 */
[----:B------:R-:W-:Y:S05]  /*6ba0*/  @!P1 EXIT ;  /* 0x000000000000994d */ /* 0x000fea0003800000 */
[----:B------:R-:W-:Y:S05]  /*6bb0*/  @!P4 BRA `(.L_x_98) ;  /* 0x0000001000b0c947 */ /* 0x000fea0003800000 */
[----:B------:R-:W-:-:S13]  /*6bc0*/  ISETP.NE.OR P0, PT, R3, 0x2, P0 ;  /* 0x000000020300780c */ /* 0x000fda0000705670 */
[----:B------:R-:W-:Y:S05]  /*6bd0*/  @P0 EXIT ;  /* 0x000000000000094d */ /* 0x000fea0003800000 */
[----:B------:R-:W-:-:S13]  /*6be0*/  LOP3.LUT P1, RZ, R12, 0xff, RZ, 0xc0, !PT ;  /* 0x000000ff0cff7812 */ /* 0x000fda000782c0ff */
[----:B------:R-:W-:Y:S05]  /*6bf0*/  @!P1 BRA `(.L_x_99) ;  /* 0x0000000000189947 */ /* 0x000fea0003800000 */
[----:B------:R-:W-:Y:S01]  /*6c00*/  UMOV UR4, 0x400 ;  /* 0x0000040000047882 */ /* 0x000fe20000000000 */
[----:B------:R-:W-:Y:S01]  /*6c10*/  IMAD.MOV.U32 R3, RZ, RZ, RZ ;  /* 0x000000ffff037224 */ /* 0x000fe200078e00ff */
[----:B------:R-:W-:-:S04]  /*6c20*/  ULEA UR4, UR36, UR4, 0x18 ;  /* 0x0000000424047291 */ /* 0x000fc8000f8ec03f */
[----:B------:R-:W-:-:S05]  /*6c30*/  SHF.L.U32 R3, R3, 0x1f, RZ ;  /* 0x0000001f03037819 */ /* 0x000fca00000006ff */
[----:B------:R-:W1:Y:S02]  /*6c40*/  SYNCS.PHASECHK.TRANS64.TRYWAIT P0, [UR4+0xe8], R3 ;  /* 0x0000e803ff0075a7 */ /* 0x000e640008000144 */
[----:B-1----:R-:W-:Y:S05]  /*6c50*/  @!P0 BRA `(.L_x_100) ;  /* 0x0000002400c88947 */ /* 0x002fea0003800000 */
.L_x_99:
[----:B-1----:R-:W-:Y:S01]  /*6c60*/  PRMT R3, RZ, 0x7610, R3 ;  /* 0x00007610ff037816 */ /* 0x002fe20000000003 */
[----:B------:R-:W-:Y:S06]  /*6c70*/  @P3 BRA `(.L_x_101) ;  /* 0x0000000000243947 */ /* 0x000fec0003800000 */
[----:B------:R-:W-:Y:S02]  /*6c80*/  ULDC.64 UR4, c[0x0][0x588] ;  /* 0x0001620000047ab9 */ /* 0x000fe40000000a00 */
[----:B------:R-:W-:-:S04]  /*6c90*/  ISETP.NE.U32.AND P0, PT, RZ, UR4, PT ;  /* 0x00000004ff007c0c */ /* 0x000fc8000bf05070 */
[----:B------:R-:W-:-:S13]  /*6ca0*/  ISETP.NE.AND.EX P0, PT, RZ, UR5, PT, P0 ;  /* 0x00000005ff007c0c */ /* 0x000fda000bf05300 */
[----:B------:R-:W-:Y:S05]  /*6cb0*/  @!P0 BRA `(.L_x_102) ;  /* 0x00000000000c8947 */ /* 0x000fea0003800000 */
[----:B------:R1:W5:Y:S01]  /*6cc0*/  LDG.E R8, desc[UR40][R8.64] ;  /* 0x0000002808087981 */ /* 0x000362000c1e1900 */
[----:B------:R-:W-:Y:S01]  /*6cd0*/  IMAD.MOV.U32 R3, RZ, RZ, 0x1 ;  /* 0x00000001ff037424 */ /* 0x000fe200078e00ff */
[----:B------:R-:W-:Y:S06]  /*6ce0*/  BRA `(.L_x_101) ;  /* 0x0000000000087947 */ /* 0x000fec0003800000 */
.L_x_102:
[----:B------:R-:W2:Y:S01]  /*6cf0*/  LDC R8, c[0x0][0x580] ;  /* 0x00016000ff087b82 */ /* 0x000ea20000000800 */
[----:B------:R-:W-:-:S07]  /*6d00*/  MOV R3, 0x1 ;  /* 0x0000000100037802 */ /* 0x000fce0000000f00 */
.L_x_101:
[----:B-1----:R-:W-:Y:S01]  /*6d10*/  IMAD.MOV.U32 R9, RZ, RZ, 0x1 ;  /* 0x00000001ff097424 */ /* 0x002fe200078e00ff */
[----:B------:R-:W-:Y:S06]  /*6d20*/  @!P1 BRA `(.L_x_103) ;  /* 0x0000000c00dc9947 */ /* 0x000fec0003800000 */
[----:B------:R-:W1:Y:S01]  /*6d30*/  LDC R10, c[0x0][0x900] ;  /* 0x00024000ff0a7b82 */ /* 0x000e620000000800 */
[----:B------:R-:W-:Y:S01]  /*6d40*/  IMAD.MOV.U32 R7, RZ, RZ, -0x1 ;  /* 0xffffffffff077424 */ /* 0x000fe200078e00ff */
[----:B------:R-:W-:Y:S01]  /*6d50*/  LOP3.LUT R11, R0, 0x2, RZ, 0xfc, !PT ;  /* 0x00000002000b7812 */ /* 0x000fe200078efcff */
[----:B------:R-:W-:Y:S01]  /*6d60*/  IMAD.MOV.U32 R9, RZ, RZ, 0x1 ;  /* 0x00000001ff097424 */ /* 0x000fe200078e00ff */
[----:B------:R-:W-:Y:S01]  /*6d70*/  ULDC.64 UR6, c[0x0][0x198] ;  /* 0x0000660000067ab9 */ /* 0x000fe20000000a00 */
[----:B------:R-:W-:Y:S01]  /*6d80*/  ULDC.64 UR14, c[0x0][0x588] ;  /* 0x00016200000e7ab9 */ /* 0x000fe20000000a00 */
[----:B------:R-:W-:Y:S01]  /*6d90*/  ULDC.64 UR22, c[0x0][0x8f8] ;  /* 0x00023e0000167ab9 */ /* 0x000fe20000000a00 */
[----:B------:R-:W-:Y:S01]  /*6da0*/  ULDC.64 UR24, c[0x0][0x590] ;  /* 0x0001640000187ab9 */ /* 0x000fe20000000a00 */
[----:B------:R-:W3:Y:S01]  /*6db0*/  LDC R12, c[0x0][0x8a8] ;  /* 0x00022a00ff0c7b82 */ /* 0x000ee20000000800 */
[-C--:B-1----:R-:W-:Y:S02]  /*6dc0*/  SHF.L.U32 R7, R7, R10.reuse, RZ ;  /* 0x0000000a07077219 */ /* 0x082fe400000006ff */
[----:B------:R-:W-:Y:S01]  /*6dd0*/  SHF.L.U32 R10, R9, R10, RZ ;  /* 0x0000000a090a7219 */ /* 0x000fe200000006ff */
[----:B------:R-:W-:Y:S01]  /*6de0*/  IMAD.MOV.U32 R9, RZ, RZ, 0x1 ;  /* 0x00000001ff097424 */ /* 0x000fe200078e00ff */
[----:B------:R-:W-:-:S02]  /*6df0*/  LOP3.LUT R13, RZ, R7, RZ, 0x33, !PT ;  /* 0x00000007ff0d7212 */ /* 0x000fc400078e33ff */
[----:B---3--:R-:W-:-:S07]  /*6e00*/  IADD3 R12, R12, -0x1, RZ ;  /* 0xffffffff0c0c7810 */ /* 0x008fce0007ffe0ff */
.L_x_135:
[----:B------:R-:W-:Y:S02]  /*6e10*/  ISETP.NE.U32.AND P0, PT, RZ, UR24, PT ;  /* 0x00000018ff007c0c */ /* 0x000fe4000bf05070 */
[----:B------:R-:W-:Y:S02]  /*6e20*/  R2UR UR11, R5 ;  /* 0x00000000050b72ca */ /* 0x000fe400000e0000 */
[----:B------:R-:W-:Y:S02]  /*6e30*/  R2UR UR10, R4 ;  /* 0x00000000040a72ca */ /* 0x000fe400000e0000 */
[----:B------:R-:W-:-:S09]  /*6e40*/  ISETP.NE.AND.EX P0, PT, RZ, UR25, PT, P0 ;  /* 0x00000019ff007c0c */ /* 0x000fd2000bf05300 */
[----:B------:R-:W-:Y:S02]  /*6e50*/  USHF.L.U32 UR11, UR11, 0x8, URZ ;  /* 0x000000080b0b7899 */ /* 0x000fe4000800063f */
[----:B------:R-:W-:Y:S02]  /*6e60*/  USHF.L.U32 UR10, UR10, 0x6, URZ ;  /* 0x000000060a0a7899 */ /* 0x000fe4000800063f */
[----:B------:R-:W-:Y:S10]  /*6e70*/  @!P0 BRA `(.L_x_104) ;  /* 0x00000000002c8947 */ /* 0x000ff40003800000 */
[----:B------:R-:W-:-:S04]  /*6e80*/  ISETP.NE.U32.AND P1, PT, RZ, UR14, PT ;  /* 0x0000000eff007c0c */ /* 0x000fc8000bf25070 */
[----:B------:R-:W-:-:S13]  /*6e90*/  ISETP.NE.AND.EX P1, PT, RZ, UR15, PT, P1 ;  /* 0x0000000fff007c0c */ /* 0x000fda000bf25310 */
[----:B------:R-:W-:Y:S05]  /*6ea0*/  @!P1 BRA `(.L_x_105) ;  /* 0x0000000000189947 */ /* 0x000fea0003800000 */
[----:B------:R-:W1:Y:S01]  /*6eb0*/  LDC.64 R4, c[0x0][0x588] ;  /* 0x00016200ff047b82 */ /* 0x000e620000000a00 */
[----:B------:R-:W-:-:S04]  /*6ec0*/  IMAD R3, R6, UR24, RZ ;  /* 0x0000001806037c24 */ /* 0x000fc8000f8e02ff */
[----:B-1----:R-:W-:-:S05]  /*6ed0*/  IMAD.WIDE R4, R3, 0x4, R4 ;  /* 0x0000000403047825 */ /* 0x002fca00078e0204 */
[----:B--2--5:R1:W5:Y:S01]  /*6ee0*/  LDG.E R8, desc[UR40][R4.64] ;  /* 0x0000002804087981 */ /* 0x024362000c1e1900 */
[----:B------:R-:W-:Y:S01]  /*6ef0*/  IMAD.MOV.U32 R3, RZ, RZ, 0x1 ;  /* 0x00000001ff037424 */ /* 0x000fe200078e00ff */
[----:B------:R-:W-:Y:S06]  /*6f00*/  BRA `(.L_x_104) ;  /* 0x0000000000087947 */ /* 0x000fec0003800000 */
.L_x_105:
[----:B--2--5:R-:W3:Y:S01]  /*6f10*/  LDC R8, c[0x0][0x580] ;  /* 0x00016000ff087b82 */ /* 0x024ee20000000800 */
[----:B------:R-:W-:-:S07]  /*6f20*/  IMAD.MOV.U32 R3, RZ, RZ, 0x1 ;  /* 0x00000001ff037424 */ /* 0x000fce00078e00ff */
.L_x_104:
[----:B------:R-:W-:Y:S05]  /*6f30*/  @!P0 BRA `(.L_x_106) ;  /* 0x00000000001c8947 */ /* 0x000fea0003800000 */
[----:B------:R-:W-:-:S13]  /*6f40*/  LOP3.LUT P2, RZ, R3, 0xff, RZ, 0xc0, !PT ;  /* 0x000000ff03ff7812 */ /* 0x000fda000784c0ff */
[----:B-1----:R-:W1:Y:S02]  /*6f50*/  @!P2 LDC.64 R4, c[0x0][0x588] ;  /* 0x00016200ff04ab82 */ /* 0x002e640000000a00 */
[----:B-1----:R-:W-:-:S04]  /*6f60*/  @!P2 ISETP.NE.U32.AND P0, PT, R4, RZ, PT ;  /* 0x000000ff0400a20c */ /* 0x002fc80003f05070 */
[----:B------:R-:W-:Y:S02]  /*6f70*/  @!P2 ISETP.NE.AND.EX P1, PT, R5, RZ, PT, P0 ;  /* 0x000000ff0500a20c */ /* 0x000fe40003f25300 */
[----:B--23-5:R-:W-:Y:S02]  /*6f80*/  @P2 FSETP.EQ.AND P0, PT, R8, RZ, PT ;  /* 0x000000ff0800220b */ /* 0x02cfe40003f02000 */
[----:B------:R-:W-:Y:S01]  /*6f90*/  @!P2 PLOP3.LUT P0, PT, P1, PT, PT, 0x8, 0x0 ;  /* 0x000000000000a81c */ /* 0x000fe20000f0e170 */
[----:B------:R-:W-:-:S12]  /*6fa0*/  BRA `(.L_x_107) ;  /* 0x0000000000047947 */ /* 0x000fd80003800000 */
.L_x_106:
[----:B--23-5:R-:W-:-:S13]  /*6fb0*/  FSETP.EQ.AND P0, PT, R8, RZ, PT ;  /* 0x000000ff0800720b */ /* 0x02cfda0003f02000 */
.L_x_107:
[----:B------:R-:W-:Y:S02]  /*6fc0*/  ISETP.NE.AND P2, PT, R11, 0x3, PT ;  /* 0x000000030b00780c */ /* 0x000fe40003f45270 */
[----:B------:R-:W-:-:S04]  /*6fd0*/  ELECT P1, URZ, PT ;  /* 0x00000000003f782f */ /* 0x000fc80003820000 */
[----:B------:R-:W-:-:S07]  /*6fe0*/  PLOP3.LUT P0, PT, P1, P0, PT, 0x20, 0x0 ;  /* 0x000000000000781c */ /* 0x000fce0000f00470 */
[----:B------:R-:W-:Y:S06]  /*6ff0*/  @!P2 BRA `(.L_x_108) ;  /* 0x000000000004a947 */ /* 0x000fec0003800000 */
[----:B------:R-:W-:Y:S01]  /*7000*/  BPT.TRAP 0x1 ;  /* 0x000000040000795c */ /* 0x000fe20000300000 */
.L_x_108:
[----:B------:R-:W2:Y:S01]  /*7010*/  S2UR UR36, SR_CgaCtaId ;  /* 0x00000000002479c3 */ /* 0x000ea20000008800 */
[----:B------:R-:W-:Y:S01]  /*7020*/  UMOV UR4, 0x400 ;  /* 0x0000040000047882 */ /* 0x000fe20000000000 */
[----:B-1----:R-:W-:Y:S01]  /*7030*/  SHF.L.U32 R4, R9, 0x1f, RZ ;  /* 0x0000001f09047819 */ /* 0x002fe200000006ff */
[----:B--2---:R-:W-:-:S09]  /*7040*/  ULEA UR5, UR36, UR4, 0x18 ;  /* 0x0000000424057291 */ /* 0x004fd2000f8ec03f */
[----:B------:R-:W1:Y:S02]  /*7050*/  SYNCS.PHASECHK.TRANS64.TRYWAIT P1, [UR5+0xc0], R4 ;  /* 0x0000c004ff0075a7 */ /* 0x000e640008020145 */
[----:B-1----:R-:W-:Y:S05]  /*7060*/  @!P1 BRA `(.L_x_109) ;  /* 0x0000002000dc9947 */ /* 0x002fea0003800000 */
.L_x_177:
[----:B------:R-:W-:Y:S04]  /*7070*/  BSSY B0, `(.L_x_110) ;  /* 0x000000e000007945 */ /* 0x000fe80003800000 */
[----:B------:R-:W-:Y:S05]  /*7080*/  @!P0 BRA `(.L_x_111) ;  /* 0x0000000000308947 */ /* 0x000fea0003800000 */
[----:B------:R-:W-:Y:S01]  /*7090*/  R2UR UR12, R6 ;  /* 0x00000000060c72ca */ /* 0x000fe200000e0000 */
[----:B------:R-:W-:Y:S02]  /*70a0*/  UIADD3 UR16, UP0, UR6, 0x3f0, URZ ;  /* 0x000003f006107890 */ /* 0x000fe4000ff1e03f */
[----:B------:R-:W-:Y:S02]  /*70b0*/  UIADD3 UR8, UR5, 0x100, URZ ;  /* 0x0000010005087890 */ /* 0x000fe4000fffe03f */
[----:B------:R-:W-:Y:S02]  /*70c0*/  UIADD3 UR9, UR5, 0xa0, URZ ;  /* 0x000000a005097890 */ /* 0x000fe4000fffe03f */
[----:B------:R-:W-:Y:S01]  /*70d0*/  UIADD3.X UR17, URZ, UR7, URZ, UP0, !UPT ;  /* 0x000000073f117290 */ /* 0x000fe200087fe43f */
[----:B------:R-:W-:Y:S01]  /*70e0*/  UMOV UR18, 0x0 ;  /* 0x0000000000127882 */ /* 0x000fe20000000000 */
[----:B------:R-:W-:-:S07]  /*70f0*/  UMOV UR19, 0x10000000 ;  /* 0x1000000000137882 */ /* 0x000fce0000000000 */
[----:B------:R2:W-:Y:S02]  /*7100*/  UTMALDG.3D [UR8], [UR16], desc[UR18] ;  /* 0x00001208100075b4 */ /* 0x0005e40008011000 */
[----:B--2---:R-:W-:Y:S05]  /*7110*/  @!P2 BRA `(.L_x_112) ;  /* 0x000000000004a947 */ /* 0x004fea0003800000 */
[----:B------:R-:W-:Y:S01]  /*7120*/  BPT.TRAP 0x1 ;  /* 0x000000040000795c */ /* 0x000fe20000300000 */
.L_x_112:
[----:B-1----:R-:W1:Y:S02]  /*7130*/  LDC R5, c[0x0][0x800] ;  /* 0x00020000ff057b82 */ /* 0x002e640000000800 */
[----:B-1----:R2:W-:Y:S02]  /*7140*/  SYNCS.ARRIVE.TRANS64.RED.A0TR RZ, [UR5+0xa0], R5 ;  /* 0x0000a005ffff79a7 */ /* 0x0025e40008300405 */
.L_x_111:
[----:B------:R-:W-:Y:S05]  /*7150*/  BSYNC B0 ;  /* 0x0000000000007941 */ /* 0x000fea0003800000 */
.L_x_110:
[----:B------:R-:W-:Y:S05]  /*7160*/  @!P2 BRA `(.L_x_113) ;  /* 0x000000000004a947 */ /* 0x000fea0003800000 */
[----:B------:R-:W-:Y:S01]  /*7170*/  BPT.TRAP 0x1 ;  /* 0x000000040000795c */ /* 0x000fe20000300000 */
.L_x_113:
[----:B------:R-:W-:-:S04]  /*7180*/  UIADD3 UR4, UR5, 0xa0, URZ ;  /* 0x000000a005047890 */ /* 0x000fc8000fffe03f */
[----:B------:R-:W-:-:S09]  /*7190*/  UPRMT UR4, UR36, 0x654, UR4 ;  /* 0x0000065424047896 */ /* 0x000fd20008000004 */
[----:B------:R-:W-:Y:S01]  /*71a0*/  SYNCS.ARRIVE.TRANS64.RED.A1T0 RZ, [UR4], RZ ;  /* 0x000000ffffff79a7 */ /* 0x000fe20008100404 */
[----:B------:R-:W-:Y:S05]  /*71b0*/  @!P2 BRA `(.L_x_114) ;  /* 0x000000000004a947 */ /* 0x000fea0003800000 */
[----:B------:R-:W-:Y:S01]  /*71c0*/  BPT.TRAP 0x1 ;  /* 0x000000040000795c */ /* 0x000fe20000300000 */
.L_x_114:
[----:B------:R-:W3:Y:S02]  /*71d0*/  SYNCS.PHASECHK.TRANS64.TRYWAIT P1, [UR5+0xc8], R4 ;  /* 0x0000c804ff0075a7 */ /* 0x000ee40008020145 */
[----:B---3--:R-:W-:Y:S05]  /*71e0*/  @!P1 BRA `(.L_x_115) ;  /* 0x0000002000949947 */ /* 0x008fea0003800000 */
.L_x_178:
[----:B------:R-:W-:Y:S04]  /*71f0*/  BSSY B0, `(.L_x_116) ;  /* 0x0000010000007945 */ /* 0x000fe80003800000 */
[----:B------:R-:W-:Y:S05]  /*7200*/  @!P0 BRA `(.L_x_117) ;  /* 0x0000000000388947 */ /* 0x000fea0003800000 */
[----:B------:R-:W-:Y:S01]  /*7210*/  UIADD3 UR8, UP0, UR6, 0x3f0, URZ ;  /* 0x000003f006087890 */ /* 0x000fe2000ff1e03f */
[----:B------:R-:W-:Y:S01]  /*7220*/  R2UR UR20, R6 ;  /* 0x00000000061472ca */ /* 0x000fe200000e0000 */
[----:B------:R-:W-:Y:S02]  /*7230*/  UIADD3 UR19, UR11, 0x80, URZ ;  /* 0x000000800b137890 */ /* 0x000fe4000fffe03f */
[----:B------:R-:W-:Y:S02]  /*7240*/  UIADD3 UR16, UR5, 0x1100, URZ ;  /* 0x0000110005107890 */ /* 0x000fe4000fffe03f */
[----:B------:R-:W-:Y:S02]  /*7250*/  UIADD3 UR17, UR5, 0xa8, URZ ;  /* 0x000000a805117890 */ /* 0x000fe4000fffe03f */
[----:B------:R-:W-:Y:S01]  /*7260*/  UIADD3.X UR9, URZ, UR7, URZ, UP0, !UPT ;  /* 0x000000073f097290 */ /* 0x000fe200087fe43f */
[----:B------:R-:W-:Y:S01]  /*7270*/  UMOV UR12, 0x0 ;  /* 0x00000000000c7882 */ /* 0x000fe20000000000 */
[----:B------:R-:W-:Y:S01]  /*7280*/  UMOV UR13, 0x10000000 ;  /* 0x10000000000d7882 */ /* 0x000fe20000000000 */
[----:B------:R-:W-:-:S06]  /*7290*/  UMOV UR18, UR10 ;  /* 0x0000000a00127c82 */ /* 0x000fcc0008000000 */
[----:B------:R3:W-:Y:S02]  /*72a0*/  UTMALDG.3D [UR16], [UR8], desc[UR12] ;  /* 0x00000c10080075b4 */ /* 0x0007e40008011000 */
[----:B---3--:R-:W-:Y:S05]  /*72b0*/  @!P2 BRA `(.L_x_118) ;  /* 0x000000000004a947 */ /* 0x008fea0003800000 */
[----:B------:R-:W-:Y:S01]  /*72c0*/  BPT.TRAP 0x1 ;  /* 0x000000040000795c */ /* 0x000fe20000300000 */
.L_x_118:
[----:B-12---:R-:W1:Y:S02]  /*72d0*/  LDC R5, c[0x0][0x800] ;  /* 0x00020000ff057b82 */ /* 0x006e640000000800 */
[----:B-1----:R3:W-:Y:S02]  /*72e0*/  SYNCS.ARRIVE.TRANS64.RED.A0TR RZ, [UR5+0xa8], R5 ;  /* 0x0000a805ffff79a7 */ /* 0x0027e40008300405 */
.L_x_117:
[----:B------:R-:W-:Y:S05]  /*72f0*/  BSYNC B0 ;  /* 0x0000000000007941 */ /* 0x000fea0003800000 */
.L_x_116:
[----:B------:R-:W-:Y:S05]  /*7300*/  @!P2 BRA `(.L_x_119) ;  /* 0x000000000004a947 */ /* 0x000fea0003800000 */
[----:B------:R-:W-:Y:S01]  /*7310*/  BPT.TRAP 0x1 ;  /* 0x000000040000795c */ /* 0x000fe20000300000 */
.L_x_119:
[----:B------:R-:W-:Y:S02]  /*7320*/  UIADD3 UR4, UR5, 0xa8, URZ ;  /* 0x000000a805047890 */ /* 0x000fe4000fffe03f */
[----:B------:R-:W-:Y:S02]  /*7330*/  UIADD3 UR10, UR10, 0x20, URZ ;  /* 0x000000200a0a7890 */ /* 0x000fe4000fffe03f */
[----:B------:R-:W-:-:S09]  /*7340*/  UPRMT UR4, UR36, 0x654, UR4 ;  /* 0x0000065424047896 */ /* 0x000fd20008000004 */
[----:B------:R-:W-:Y:S01]  /*7350*/  SYNCS.ARRIVE.TRANS64.RED.A1T0 RZ, [UR4], RZ ;  /* 0x000000ffffff79a7 */ /* 0x000fe20008100404 */
[----:B------:R-:W-:Y:S05]  /*7360*/  @!P2 BRA `(.L_x_120) ;  /* 0x000000000004a947 */ /* 0x000fea0003800000 */
[----:B------:R-:W-:Y:S01]  /*7370*/  BPT.TRAP 0x1 ;  /* 0x000000040000795c */ /* 0x000fe20000300000 */
.L_x_120:
[----:B------:R-:W4:Y:S02]  /*7380*/  SYNCS.PHASECHK.TRANS64.TRYWAIT P1, [UR5+0xd0], R4 ;  /* 0x0000d004ff0075a7 */ /* 0x000f240008020145 */
[----:B----4-:R-:W-:Y:S05]  /*7390*/  @!P1 BRA `(.L_x_121) ;  /* 0x0000002000409947 */ /* 0x010fea0003800000 */
.L_x_179:
        /* <DEDUP_REMOVED lines=10> */
[----:B----4-:R-:W-:Y:S05]  /*7440*/  @!P2 BRA `(.L_x_124) ;  /* 0x000000000004a947 */ /* 0x010fea0003800000 */
[----:B------:R-:W-:Y:S01]  /*7450*/  BPT.TRAP 0x1 ;  /* 0x000000040000795c */ /* 0x000fe20000300000 */
.L_x_124:
[----:B-123--:R-:W1:Y:S02]  /*7460*/  LDC R5, c[0x0][0x800] ;  /* 0x00020000ff057b82 */ /* 0x00ee640000000800 */
[----:B-1----:R4:W-:Y:S02]  /*7470*/  SYNCS.ARRIVE.TRANS64.RED.A0TR RZ, [UR5+0xb0], R5 ;  /* 0x0000b005ffff79a7 */ /* 0x0029e40008300405 */
.L_x_123:
[----:B------:R-:W-:Y:S05]  /*7480*/  BSYNC B0 ;  /* 0x0000000000007941 */ /* 0x000fea0003800000 */
.L_x_122:
[----:B------:R-:W-:Y:S05]  /*7490*/  @!P2 BRA `(.L_x_125) ;  /* 0x000000000004a947 */ /* 0x000fea0003800000 */
[----:B------:R-:W-:Y:S01]  /*74a0*/  BPT.TRAP 0x1 ;  /* 0x000000040000795c */ /* 0x000fe20000300000 */
.L_x_125:
[----:B------:R-:W-:-:S04]  /*74b0*/  UIADD3 UR4, UR5, 0xb0, URZ ;  /* 0x000000b005047890 */ /* 0x000fc8000fffe03f */
[----:B------:R-:W-:-:S09]  /*74c0*/  UPRMT UR4, UR36, 0x654, UR4 ;  /* 0x0000065424047896 */ /* 0x000fd20008000004 */
[----:B------:R-:W-:Y:S01]  /*74d0*/  SYNCS.ARRIVE.TRANS64.RED.A1T0 RZ, [UR4], RZ ;  /* 0x000000ffffff79a7 */ /* 0x000fe20008100404 */
[----:B------:R-:W-:Y:S05]  /*74e0*/  @!P2 BRA `(.L_x_126) ;  /* 0x000000000004a947 */ /* 0x000fea0003800000 */
[----:B------:R-:W-:Y:S01]  /*74f0*/  BPT.TRAP 0x1 ;  /* 0x000000040000795c */ /* 0x000fe20000300000 */
.L_x_126:
[----:B------:R-:W5:Y:S02]  /*7500*/  SYNCS.PHASECHK.TRANS64.TRYWAIT P1, [UR5+0xd8], R4 ;  /* 0x0000d804ff0075a7 */ /* 0x000f640008020145 */
[----:B-----5:R-:W-:Y:S05]  /*7510*/  @!P1 BRA `(.L_x_127) ;  /* 0x0000001c00f89947 */ /* 0x020fea0003800000 */
.L_x_180:
[----:B------:R-:W-:Y:S04]  /*7520*/  BSSY B0, `(.L_x_128) ;  /* 0x0000010000007945 */ /* 0x000fe80003800000 */
[----:B------:R-:W-:Y:S05]  /*7530*/  @!P0 BRA `(.L_x_129) ;  /* 0x0000000000388947 */ /* 0x000fea0003800000 */
[----:B------:R-:W-:Y:S01]  /*7540*/  R2UR UR20, R6 ;  /* 0x00000000061472ca */ /* 0x000fe200000e0000 */
[----:B------:R-:W-:Y:S02]  /*7550*/  UIADD3 UR8, UP0, UR6, 0x3f0, URZ ;  /* 0x000003f006087890 */ /* 0x000fe4000ff1e03f */
        /* <DEDUP_REMOVED lines=8> */
[----:B-1----:R-:W-:Y:S05]  /*75e0*/  @!P2 BRA `(.L_x_130) ;  /* 0x000000000004a947 */ /* 0x002fea0003800000 */
[----:B------:R-:W-:Y:S01]  /*75f0*/  BPT.TRAP 0x1 ;  /* 0x000000040000795c */ /* 0x000fe20000300000 */
.L_x_130:
[----:B------:R-:W1:Y:S02]  /*7600*/  LDC R4, c[0x0][0x800] ;  /* 0x00020000ff047b82 */ /* 0x000e640000000800 */
[----:B-1----:R1:W-:Y:S02]  /*7610*/  SYNCS.ARRIVE.TRANS64.RED.A0TR RZ, [UR5+0xb8], R4 ;  /* 0x0000b804ffff79a7 */ /* 0x0023e40008300405 */
.L_x_129:
[----:B------:R-:W-:Y:S05]  /*7620*/  BSYNC B0 ;  /* 0x0000000000007941 */ /* 0x000fea0003800000 */
.L_x_128:
[----:B------:R-:W-:Y:S05]  /*7630*/  @!P2 BRA `(.L_x_131) ;  /* 0x000000000004a947 */ /* 0x000fea0003800000 */
[----:B------:R-:W-:Y:S01]  /*7640*/  BPT.TRAP 0x1 ;  /* 0x000000040000795c */ /* 0x000fe20000300000 */
.L_x_131:
[----:B------:R-:W-:Y:S01]  /*7650*/  IADD3 R16, P0, R16, UR38, RZ ;  /* 0x0000002610107c10 */ /* 0x000fe2000ff1e0ff */
[----:B------:R-:W-:Y:S01]  /*7660*/  UIADD3 UR4, UR5, 0xb8, URZ ;  /* 0x000000b805047890 */ /* 0x000fe2000fffe03f */
[----:B------:R-:W-:Y:S01]  /*7670*/  LOP3.LUT R9, R9, 0x1, RZ, 0x3c, !PT ;  /* 0x0000000109097812 */ /* 0x000fe200078e3cff */
[----:B-1234-:R-:W-:Y:S01]  /*7680*/  IMAD.MOV.U32 R5, RZ, RZ, -0x1 ;  /* 0xffffffffff057424 */ /* 0x01efe200078e00ff */
[----:B------:R-:W-:Y:S01]  /*7690*/  IADD3.X R17, R17, UR37, RZ, P0, !PT ;  /* 0x0000002511117c10 */ /* 0x000fe200087fe4ff */
[----:B------:R-:W-:Y:S01]  /*76a0*/  UPRMT UR4, UR36, 0x654, UR4 ;  /* 0x0000065424047896 */ /* 0x000fe20008000004 */
[----:B------:R-:W-:Y:S01]  /*76b0*/  ISETP.GE.U32.AND P0, PT, R16, UR22, PT ;  /* 0x0000001610007c0c */ /* 0x000fe2000bf06070 */
[----:B------:R-:W-:Y:S01]  /*76c0*/  IMAD.MOV.U32 R4, RZ, RZ, -0x1 ;  /* 0xffffffffff047424 */ /* 0x000fe200078e00ff */
[----:B------:R-:W-:Y:S02]  /*76d0*/  PRMT R7, RZ, 0x7610, R7 ;  /* 0x00007610ff077816 */ /* 0x000fe40000000007 */
[----:B------:R-:W-:-:S02]  /*76e0*/  ISETP.GE.U32.AND.EX P0, PT, R17, UR23, PT, P0 ;  /* 0x0000001711007c0c */ /* 0x000fc4000bf06100 */
[----:B------:R-:W-:Y:S02]  /*76f0*/  MOV R6, 0xffffffff ;  /* 0xffffffff00067802 */ /* 0x000fe40000000f00 */
[----:B------:R-:W-:Y:S09]  /*7700*/  SYNCS.ARRIVE.TRANS64.RED.A1T0 RZ, [UR4], RZ ;  /* 0x000000ffffff79a7 */ /* 0x000ff20008100404 */
[----:B------:R-:W-:Y:S05]  /*7710*/  @P0 BRA `(.L_x_132) ;  /* 0x0000000400580947 */ /* 0x000fea0003800000 */
[----:B------:R-:W1:Y:S01]  /*7720*/  S2R R18, SR_CTAID.X ;  /* 0x0000000000127919 */ /* 0x000e620000002500 */
[----:B------:R-:W2:Y:S01]  /*7730*/  LDC.64 R14, c[0x0][0x8d0] ;  /* 0x00023400ff0e7b82 */ /* 0x000ea20000000a00 */
[----:B------:R-:W-:Y:S01]  /*7740*/  ULDC UR4, c[0x0][0x150] ;  /* 0x0000540000047ab9 */ /* 0x000fe20000000800 */
[----:B------:R-:W-:Y:S01]  /*7750*/  IMAD.MOV.U32 R22, RZ, RZ, R17 ;  /* 0x000000ffff167224 */ /* 0x000fe200078e0011 */
[----:B------:R-:W3:Y:S05]  /*7760*/  S2R R20, SR_CTAID.Y ;  /* 0x0000000000147919 */ /* 0x000eea0000002600 */
[----:B------:R-:W4:Y:S08]  /*7770*/  LDC R5, c[0x0][0x144] ;  /* 0x00005100ff057b82 */ /* 0x000f300000000800 */
[----:B------:R-:W4:Y:S01]  /*7780*/  LDC R21, c[0x0][0x8d8] ;  /* 0x00023600ff157b82 */ /* 0x000f220000000800 */
[----:B--2---:R-:W-:-:S04]  /*7790*/  ISETP.NE.U32.AND P0, PT, R14, RZ, PT ;  /* 0x000000ff0e00720c */ /* 0x004fc80003f05070 */
[----:B------:R-:W-:Y:S02]  /*77a0*/  ISETP.NE.AND.EX P0, PT, R15, RZ, PT, P0 ;  /* 0x000000ff0f00720c */ /* 0x000fe40003f05300 */
[----:B-1----:R-:W-:Y:S02]  /*77b0*/  I2FP.F32.U32 R4, R18 ;  /* 0x0000001200047245 */ /* 0x002fe40000201000 */
[----:B---3--:R-:W-:-:S03]  /*77c0*/  I2FP.F32.U32 R23, R20 ;  /* 0x0000001400177245 */ /* 0x008fc60000201000 */
[----:B------:R-:W-:-:S06]  /*77d0*/  FMUL R4, R4, UR4 ;  /* 0x0000000404047c20 */ /* 0x000fcc0008400000 */
[----:B------:R-:W1:Y:S02]  /*77e0*/  F2I.U32.TRUNC.NTZ R4, R4 ;  /* 0x0000000400047305 */ /* 0x000e64000020f000 */
[----:B-1----:R-:W-:-:S04]  /*77f0*/  IMAD.MOV R6, RZ, RZ, -R4 ;  /* 0x000000ffff067224 */ /* 0x002fc800078e0a04 */
[----:B----4-:R-:W-:Y:S02]  /*7800*/  IMAD R18, R5, R6, R18 ;  /* 0x0000000605127224 */ /* 0x010fe400078e0212 */
[----:B------:R-:W-:Y:S01]  /*7810*/  IMAD.MOV.U32 R6, RZ, RZ, R16 ;  /* 0x000000ffff067224 */ /* 0x000fe200078e0010 */
[----:B------:R-:W-:Y:S06]  /*7820*/  @!P0 BRA `(.L_x_133) ;  /* 0x0000000000308947 */ /* 0x000fec0003800000 */
[----:B------:R-:W1:Y:S02]  /*7830*/  LDC R5, c[0x0][0x8dc] ;  /* 0x00023700ff057b82 */ /* 0x000e640000000800 */
[----:B-1----:R-:W-:-:S05]  /*7840*/  IADD3 R5, P0, R16, R5, RZ ;  /* 0x0000000510057210 */ /* 0x002fca0007f1e0ff */
[----:B------:R-:W-:-:S04]  /*7850*/  IMAD.X R19, RZ, RZ, R17, P0 ;  /* 0x000000ffff137224 */ /* 0x000fc800000e0611 */
[----:B------:R-:W-:-:S04]  /*7860*/  IMAD.WIDE.U32 R6, R19, R14, RZ ;  /* 0x0000000e13067225 */ /* 0x000fc800078e00ff */
[----:B------:R-:W-:-:S04]  /*7870*/  IMAD.WIDE.U32 R6, P0, R5, R15, R6 ;  /* 0x0000000f05067225 */ /* 0x000fc80007800006 */
[----:B------:R-:W-:-:S04]  /*7880*/  IMAD.WIDE.U32 R4, R5, R14, RZ ;  /* 0x0000000e05047225 */ /* 0x000fc800078e00ff */
[----:B------:R-:W-:Y:S01]  /*7890*/  IMAD.MOV.U32 R4, RZ, RZ, R7 ;  /* 0x000000ffff047224 */ /* 0x000fe200078e0007 */
[----:B------:R-:W-:Y:S02]  /*78a0*/  IADD3 RZ, P1, R5, R6, RZ ;  /* 0x0000000605ff7210 */ /* 0x000fe40007f3e0ff */
[----:B------:R-:W-:-:S03]  /*78b0*/  IADD3.X R5, RZ, RZ, RZ, P0, !PT ;  /* 0x000000ffff057210 */ /* 0x000fc600007fe4ff */
[----:B------:R-:W-:-:S04]  /*78c0*/  IMAD.WIDE.U32.X R4, R19, R15, R4, P1 ;  /* 0x0000000f13047225 */ /* 0x000fc800008e0404 */
[----:B------:R-:W-:Y:S02]  /*78d0*/  IMAD.MOV.U32 R6, RZ, RZ, R4 ;  /* 0x000000ffff067224 */ /* 0x000fe400078e0004 */
[----:B------:R-:W-:-:S07]  /*78e0*/  IMAD.MOV.U32 R22, RZ, RZ, R5 ;  /* 0x000000ffff167224 */ /* 0x000fce00078e0005 */
.L_x_133:
[----:B------:R-:W-:Y:S01]  /*78f0*/  ULDC UR4, c[0x0][0x154] ;  /* 0x0000550000047ab9 */ /* 0x000fe20000000800 */
[----:B------:R-:W1:Y:S01]  /*7900*/  LDC R7, c[0x0][0x148] ;  /* 0x00005200ff077b82 */ /* 0x000e620000000800 */
[----:B------:R-:W-:Y:S01]  /*7910*/  FMUL R14, R23, UR4 ;  /* 0x00000004170e7c20 */ /* 0x000fe20008400000 */
[----:B------:R-:W-:Y:S02]  /*7920*/  ISETP.NE.AND P2, PT, R2, 0x1, PT ;  /* 0x000000010200780c */ /* 0x000fe40003f45270 */
[-CC-:B------:R-:W-:Y:S02]  /*7930*/  SHF.R.U64 R19, R6, R21.reuse, R22.reuse ;  /* 0x0000001506137219 */ /* 0x180fe40000001216 */
[----:B------:R-:W-:Y:S01]  /*7940*/  SHF.R.U32.HI R21, RZ, R21, R22 ;  /* 0x00000015ff157219 */ /* 0x000fe20000011616 */
[----:B------:R-:W2:Y:S01]  /*7950*/  F2I.U32.TRUNC.NTZ R14, R14 ;  /* 0x0000000e000e7305 */ /* 0x000ea2000020f000 */
[----:B------:R-:W3:Y:S01]  /*7960*/  LDC.64 R4, c[0x0][0x8c8] ;  /* 0x00023200ff047b82 */ /* 0x000ee20000000a00 */
[----:B------:R-:W-:-:S05]  /*7970*/  IADD3 R23, P0, RZ, -R19, RZ ;  /* 0x80000013ff177210 */ /* 0x000fca0007f1e0ff */
[----:B------:R-:W-:Y:S02]  /*7980*/  IMAD.X R21, RZ, RZ, ~R21, P0 ;  /* 0x000000ffff157224 */ /* 0x000fe400000e0e15 */
[----:B------:R-:W4:Y:S01]  /*7990*/  LDC R22, c[0x0][0x8c0] ;  /* 0x00023000ff167b82 */ /* 0x000f220000000800 */
[----:B--2---:R-:W-:-:S07]  /*79a0*/  IADD3 R15, -R14, RZ, RZ ;  /* 0x000000ff0e0f7210 */ /* 0x004fce0007ffe1ff */
[----:B------:R-:W2:Y:S01]  /*79b0*/  LDC R26, c[0x0][0x8f0] ;  /* 0x00023c00ff1a7b82 */ /* 0x000ea20000000800 */
[----:B-1----:R-:W-:-:S07]  /*79c0*/  @P2 IMAD R18, R7, R15, R20 ;  /* 0x0000000f07122224 */ /* 0x002fce00078e0214 */
[----:B------:R-:W1:Y:S01]  /*79d0*/  LDC.64 R14, c[0x0][0x8e8] ;  /* 0x00023a00ff0e7b82 */ /* 0x000e620000000a00 */
[----:B---3--:R-:W-:-:S04]  /*79e0*/  IMAD R6, R21, R4, RZ ;  /* 0x0000000415067224 */ /* 0x008fc800078e02ff */
[C---:B------:R-:W-:Y:S02]  /*79f0*/  IMAD R7, R23.reuse, R5, R6 ;  /* 0x0000000517077224 */ /* 0x040fe400078e0206 */
[----:B------:R-:W-:Y:S01]  /*7a00*/  IMAD.WIDE.U32 R4, R23, R4, R16 ;  /* 0x0000000417047225 */ /* 0x000fe200078e0010 */
[----:B------:R-:W3:Y:S03]  /*7a10*/  LDC R21, c[0x0][0x8b0] ;  /* 0x00022c00ff157b82 */ /* 0x000ee60000000800 */
[----:B------:R-:W-:-:S05]  /*7a20*/  IMAD.IADD R5, R5, 0x1, R7 ;  /* 0x0000000105057824 */ /* 0x000fca00078e0207 */
[----:B------:R-:W5:Y:S01]  /*7a30*/  LDC R6, c[0x0][0x900] ;  /* 0x00024000ff067b82 */ /* 0x000f620000000800 */
[-CC-:B----4-:R-:W-:Y:S02]  /*7a40*/  SHF.R.U64 R25, R4, R22.reuse, R5.reuse ;  /* 0x0000001604197219 */ /* 0x190fe40000001205 */
[----:B------:R-:W-:-:S05]  /*7a50*/  SHF.R.U32.HI R4, RZ, R22, R5 ;  /* 0x00000016ff047219 */ /* 0x000fca0000011605 */
[----:B------:R-:W4:Y:S01]  /*7a60*/  LDC R22, c[0x0][0x8e0] ;  /* 0x00023800ff167b82 */ /* 0x000f220000000800 */
[----:B-1----:R-:W-:-:S04]  /*7a70*/  ISETP.NE.U32.AND P0, PT, R14, RZ, PT ;  /* 0x000000ff0e00720c */ /* 0x002fc80003f05070 */
[----:B------:R-:W-:-:S03]  /*7a80*/  ISETP.NE.AND.EX P0, PT, R15, RZ, PT, P0 ;  /* 0x000000ff0f00720c */ /* 0x000fc60003f05300 */
[----:B------:R-:W1:Y:S01]  /*7a90*/  LDC R23, c[0x0][0x8b8] ;  /* 0x00022e00ff177b82 */ /* 0x000e620000000800 */
[-CC-:B---3--:R-:W-:Y:S02]  /*7aa0*/  SHF.R.U64 R24, R25, R21.reuse, R4.reuse ;  /* 0x0000001519187219 */ /* 0x188fe40000001204 */
[----:B------:R-:W-:-:S05]  /*7ab0*/  SHF.R.U32.HI R5, RZ, R21, R4 ;  /* 0x00000015ff057219 */ /* 0x000fca0000011604 */
[----:B------:R-:W3:Y:S01]  /*7ac0*/  LDC R20, c[0x0][0x8a8] ;  /* 0x00022a00ff147b82 */ /* 0x000ee20000000800 */
[-CC-:B-----5:R-:W-:Y:S02]  /*7ad0*/  SHF.R.U64 R21, R24, R6.reuse, R5.reuse ;  /* 0x0000000618157219 */ /* 0x1a0fe40000001205 */
[----:B------:R-:W-:-:S03]  /*7ae0*/  SHF.R.U32.HI R27, RZ, R6, R5 ;  /* 0x00000006ff1b7219 */ /* 0x000fc60000011605 */
[----:B------:R-:W-:Y:S02]  /*7af0*/  IMAD.MOV.U32 R4, RZ, RZ, R21 ;  /* 0x000000ffff047224 */ /* 0x000fe400078e0015 */
[----:B------:R-:W-:Y:S01]  /*7b00*/  IMAD.MOV.U32 R5, RZ, RZ, R27 ;  /* 0x000000ffff057224 */ /* 0x000fe200078e001b */
[----:B--2-4-:R-:W-:Y:S06]  /*7b10*/  @!P0 BRA `(.L_x_134) ;  /* 0x0000000000288947 */ /* 0x014fec0003800000 */
[----:B------:R-:W2:Y:S02]  /*7b20*/  LDC R4, c[0x0][0x8f4] ;  /* 0x00023d00ff047b82 */ /* 0x000ea40000000800 */
[----:B--2---:R-:W-:-:S05]  /*7b30*/  IADD3 R5, P0, R21, R4, RZ ;  /* 0x0000000415057210 */ /* 0x004fca0007f1e0ff */
[----:B------:R-:W-:-:S04]  /*7b40*/  IMAD.X R27, RZ, RZ, R27, P0 ;  /* 0x000000ffff1b7224 */ /* 0x000fc800000e061b */
[----:B------:R-:W-:-:S04]  /*7b50*/  IMAD.WIDE.U32 R6, R27, R14, RZ ;  /* 0x0000000e1b067225 */ /* 0x000fc800078e00ff */
[----:B------:R-:W-:-:S04]  /*7b60*/  IMAD.WIDE.U32 R6, P0, R5, R15, R6 ;  /* 0x0000000f05067225 */ /* 0x000fc80007800006 */
[----:B------:R-:W-:-:S04]  /*7b70*/  IMAD.WIDE.U32 R4, R5, R14, RZ ;  /* 0x0000000e05047225 */ /* 0x000fc800078e00ff */
[----:B------:R-:W-:Y:S01]  /*7b80*/  IMAD.MOV.U32 R4, RZ, RZ, R7 ;  /* 0x000000ffff047224 */ /* 0x000fe200078e0007 */
[----:B------:R-:W-:Y:S02]  /*7b90*/  IADD3 RZ, P1, R5, R6, RZ ;  /* 0x0000000605ff7210 */ /* 0x000fe40007f3e0ff */
[----:B------:R-:W-:-:S03]  /*7ba0*/  IADD3.X R5, RZ, RZ, RZ, P0, !PT ;  /* 0x000000ffff057210 */ /* 0x000fc600007fe4ff */
[----:B------:R-:W-:-:S08]  /*7bb0*/  IMAD.WIDE.U32.X R4, R27, R15, R4, P1 ;  /* 0x0000000f1b047225 */ /* 0x000fd000008e0404 */
.L_x_134:
[----:B------:R-:W-:Y:S01]  /*7bc0*/  SHF.R.U64 R26, R4, R26, R5 ;  /* 0x0000001a041a7219 */ /* 0x000fe20000001205 */
[----:B------:R-:W-:Y:S01]  /*7bd0*/  IMAD.MOV.U32 R7, RZ, RZ, 0x1 ;  /* 0x00000001ff077424 */ /* 0x000fe200078e00ff */
[----:B------:R-:W-:Y:S02]  /*7be0*/  LOP3.LUT R5, R24, R13, RZ, 0xc0, !PT ;  /* 0x0000000d18057212 */ /* 0x000fe400078ec0ff */
[----:B------:R-:W-:Y:S01]  /*7bf0*/  LOP3.LUT R25, R25, R12, RZ, 0xc0, !PT ;  /* 0x0000000c19197212 */ /* 0x000fe200078ec0ff */
[----:B------:R-:W-:Y:S01]  /*7c00*/  IMAD.MOV R4, RZ, RZ, -R26 ;  /* 0x000000ffff047224 */ /* 0x000fe200078e0a1a */
[----:B------:R-:W-:Y:S01]  /*7c10*/  MOV R6, R19 ;  /* 0x0000001300067202 */ /* 0x000fe20000000f00 */
[----:B------:R-:W-:Y:S02]  /*7c20*/  IMAD R5, R10, R26, R5 ;  /* 0x0000001a0a057224 */ /* 0x000fe400078e0205 */
[----:B------:R-:W-:Y:S02]  /*7c30*/  IMAD R21, R4, R22, R21 ;  /* 0x0000001604157224 */ /* 0x000fe400078e0215 */
[----:B-1----:R-:W-:-:S02]  /*7c40*/  IMAD R18, R5, R23, R18 ;  /* 0x0000001705127224 */ /* 0x002fc400078e0212 */
[----:B---3--:R-:W-:-:S05]  /*7c50*/  IMAD R21, R21, R20, R25 ;  /* 0x0000001415157224 */ /* 0x008fca00078e0219 */
[----:B------:R-:W-:Y:S02]  /*7c60*/  SEL R4, R21, R18, !P2 ;  /* 0x0000001215047207 */ /* 0x000fe40005000000 */
[----:B------:R-:W-:-:S07]  /*7c70*/  SEL R5, R18, R21, !P2 ;  /* 0x0000001512057207 */ /* 0x000fce0005000000 */
.L_x_132:
[----:B------:R-:W-:-:S13]  /*7c80*/  LOP3.LUT P0, RZ, R7, 0xff, RZ, 0xc0, !PT ;  /* 0x000000ff07ff7812 */ /* 0x000fda000780c0ff */
[----:B------:R-:W-:Y:S05]  /*7c90*/  @P0 BRA `(.L_x_135) ;  /* 0xfffffff0005c0947 */ /* 0x000fea000383ffff */
.L_x_103:
[----:B------:R-:W-:Y:S01]  /*7ca0*/  ELECT P0, URZ, PT ;  /* 0x00000000003f782f */ /* 0x000fe20003800000 */
[----:B------:R-:W-:-:S12]  /*7cb0*/  BSSY B0, `(.L_x_136) ;  /* 0x000001b000007945 */ /* 0x000fd80003800000 */
[----:B------:R-:W-:Y:S05]  /*7cc0*/  @!P0 BRA `(.L_x_137) ;  /* 0x0000000000648947 */ /* 0x000fea0003800000 */
[----:B------:R-:W-:-:S04]  /*7cd0*/  LOP3.LUT R0, R0, 0x2, RZ, 0xfc, !PT ;  /* 0x0000000200007812 */ /* 0x000fc800078efcff */
[----:B------:R-:W-:-:S13]  /*7ce0*/  ISETP.NE.AND P1, PT, R0, 0x3, PT ;  /* 0x000000030000780c */ /* 0x000fda0003f25270 */
[----:B------:R-:W-:Y:S05]  /*7cf0*/  @!P1 BRA `(.L_x_138) ;  /* 0x0000000000049947 */ /* 0x000fea0003800000 */
[----:B------:R-:W-:Y:S01]  /*7d00*/  BPT.TRAP 0x1 ;  /* 0x000000040000795c */ /* 0x000fe20000300000 */
.L_x_138:
[----:B------:R-:W-:Y:S01]  /*7d10*/  IMAD.U32 R3, RZ, RZ, UR36 ;  /* 0x00000024ff037e24 */ /* 0x000fe2000f8e00ff */
[----:B------:R-:W-:Y:S02]  /*7d20*/  MOV R2, 0x400 ;  /* 0x0000040000027802 */ /* 0x000fe40000000f00 */
[----:B------:R-:W-:Y:S02]  /*7d30*/  SHF.L.U32 R0, R9, 0x1f, RZ ;  /* 0x0000001f09007819 */ /* 0x000fe400000006ff */
[----:B------:R-:W-:-:S04]  /*7d40*/  LEA R3, R3, R2, 0x18 ;  /* 0x0000000203037211 */ /* 0x000fc800078ec0ff */
[----:B------:R-:W1:Y:S02]  /*7d50*/  SYNCS.PHASECHK.TRANS64.TRYWAIT P0, [R3+URZ+0xc0], R0 ;  /* 0x0000c000030075a7 */ /* 0x000e64000800017f */
[----:B-1----:R-:W-:Y:S05]  /*7d60*/  @!P0 BRA `(.L_x_139) ;  /* 0x0000001400fc8947 */ /* 0x002fea0003800000 */
.L_x_181:
[----:B------:R-:W-:Y:S05]  /*7d70*/  @!P1 BRA `(.L_x_140) ;  /* 0x0000000000049947 */ /* 0x000fea0003800000 */
[----:B------:R-:W-:Y:S01]  /*7d80*/  BPT.TRAP 0x1 ;  /* 0x000000040000795c */ /* 0x000fe20000300000 */
.L_x_140:
[----:B------:R-:W3:Y:S02]  /*7d90*/  SYNCS.PHASECHK.TRANS64.TRYWAIT P0, [R3+URZ+0xc8], R0 ;  /* 0x0000c800030075a7 */ /* 0x000ee4000800017f */
[----:B---3--:R-:W-:Y:S05]  /*7da0*/  @!P0 BRA `(.L_x_141) ;  /* 0x0000001800008947 */ /* 0x008fea0003800000 */
.L_x_182:
[----:B------:R-:W-:Y:S05]  /*7db0*/  @!P1 BRA `(.L_x_142) ;  /* 0x0000000000049947 */ /* 0x000fea0003800000 */
[----:B------:R-:W-:Y:S01]  /*7dc0*/  BPT.TRAP 0x1 ;  /* 0x000000040000795c */ /* 0x000fe20000300000 */
.L_x_142:
[----:B------:R-:W4:Y:S02]  /*7dd0*/  SYNCS.PHASECHK.TRANS64.TRYWAIT P0, [R3+URZ+0xd0], R0 ;  /* 0x0000d000030075a7 */ /* 0x000f24000800017f */
[----:B----4-:R-:W-:Y:S05]  /*7de0*/  @!P0 BRA `(.L_x_143) ;  /* 0x0000001800048947 */ /* 0x010fea0003800000 */
.L_x_183:
[----:B------:R-:W-:Y:S05]  /*7df0*/  @!P1 BRA `(.L_x_144) ;  /* 0x0000000000049947 */ /* 0x000fea0003800000 */
[----:B------:R-:W-:Y:S01]  /*7e00*/  BPT.TRAP 0x1 ;  /* 0x000000040000795c */ /* 0x000fe20000300000 */
.L_x_144:
[----:B-1-34-:R-:W-:-:S07]  /*7e10*/  SHF.L.U32 R0, R9, 0x1f, RZ ;  /* 0x0000001f09007819 */ /* 0x01afce00000006ff */
.L_x_145:
[----:B-1----:R1:W3:Y:S02]  /*7e20*/  SYNCS.PHASECHK.TRANS64.TRYWAIT P0, [R3+URZ+0xd8], R0 ;  /* 0x0000d800030075a7 */ /* 0x0022e4000800017f */
[----:B---3--:R-:W-:Y:S05]  /*7e30*/  @!P0 NANOSLEEP.SYNCS 0x989680 ;  /* 0x009896800000895d */ /* 0x008fea0003900000 */
[----:B------:R-:W3:Y:S02]  /*7e40*/  @!P0 SYNCS.PHASECHK.TRANS64 P0, [R3+URZ+0xd8], R0 ;  /* 0x0000d800030085a7 */ /* 0x000ee4000800007f */
[----:B---3--:R-:W-:Y:S05]  /*7e50*/  @!P0 BRA `(.L_x_145) ;  /* 0xfffffffc00f08947 */ /* 0x008fea000383ffff */
.L_x_137:
[----:B------:R-:W-:Y:S05]  /*7e60*/  BSYNC B0 ;  /* 0x0000000000007941 */ /* 0x000fea0003800000 */
.L_x_136:
[----:B------:R-:W-:Y:S05]  /*7e70*/  EXIT ;  /* 0x000000000000794d */ /* 0x000fea0003800000 */
.L_x_98:
[----:B------:R-:W-:Y:S01]  /*7e80*/  LOP3.LUT P0, RZ, R12, 0xff, RZ, 0xc0, !PT ;  /* 0x000000ff0cff7812 */ /* 0x000fe2000780c0ff */
[----:B------:R-:W-:Y:S02]  /*7e90*/  IMAD.MOV.U32 R0, RZ, RZ, 0x1 ;  /* 0x00000001ff007424 */ /* 0x000fe400078e00ff */
[----:B------:R-:W-:-:S10]  /*7ea0*/  IMAD.MOV.U32 R12, RZ, RZ, RZ ;  /* 0x000000ffff0c7224 */ /* 0x000fd400078e00ff */
[----:B------:R-:W-:Y:S05]  /*7eb0*/  @!P0 BRA `(.L_x_146) ;  /* 0x0000000c00188947 */ /* 0x000fea0003800000 */
[----:B------:R-:W1:Y:S01]  /*7ec0*/  LDC R0, c[0x0][0x28c] ;  /* 0x0000a300ff007b82 */ /* 0x000e620000000800 */
[C---:B------:R-:W-:Y:S01]  /*7ed0*/  LOP3.LUT P2, RZ, R18.reuse, 0x7f, RZ, 0xc0, !PT ;  /* 0x0000007f12ff7812 */ /* 0x040fe2000784c0ff */
[----:B------:R-:W-:Y:S01]  /*7ee0*/  ULDC UR5, c[0x0][0x900] ;  /* 0x0002400000057ab9 */ /* 0x000fe20000000800 */
[----:B------:R-:W-:Y:S01]  /*7ef0*/  LOP3.LUT P0, RZ, R18, 0x1f, RZ, 0xc0, !PT ;  /* 0x0000001f12ff7812 */ /* 0x000fe2000780c0ff */
[----:B------:R-:W-:Y:S01]  /*7f00*/  UMOV UR6, 0xffffffff ;  /* 0xffffffff00067882 */ /* 0x000fe20000000000 */
[----:B------:R-:W-:Y:S01]  /*7f10*/  BSSY B0, `(.L_x_146) ;  /* 0x00000c0000007945 */ /* 0x000fe20003800000 */
[----:B------:R-:W-:Y:S01]  /*7f20*/  USHF.L.U32 UR6, UR6, UR5, URZ ;  /* 0x0000000506067299 */ /* 0x000fe2000800063f */
[----:B------:R-:W-:Y:S01]  /*7f30*/  IMAD.MOV.U32 R13, RZ, RZ, 0x1 ;  /* 0x00000001ff0d7424 */ /* 0x000fe200078e00ff */
[----:B------:R-:W-:Y:S01]  /*7f40*/  LOP3.LUT R11, R19, 0x2, RZ, 0xfc, !PT ;  /* 0x00000002130b7812 */ /* 0x000fe200078efcff */
[----:B------:R-:W-:Y:S01]  /*7f50*/  IMAD.MOV.U32 R12, RZ, RZ, RZ ;  /* 0x000000ffff0c7224 */ /* 0x000fe200078e00ff */
[----:B------:R-:W-:Y:S01]  /*7f60*/  PLOP3.LUT P0, PT, P0, P2, PT, 0x8a, 0x0 ;  /* 0x000000000000781c */ /* 0x000fe20000705172 */
[----:B------:R-:W-:Y:S01]  /*7f70*/  ULDC UR4, c[0x0][0x8a8] ;  /* 0x00022a0000047ab9 */ /* 0x000fe20000000800 */
[----:B------:R-:W-:Y:S01]  /*7f80*/  UMOV UR7, 0x1 ;  /* 0x0000000100077882 */ /* 0x000fe20000000000 */
[----:B------:R-:W-:-:S02]  /*7f90*/  UIADD3 UR15, UR4, -0x1, URZ ;  /* 0xffffffff040f7890 */ /* 0x000fc4000fffe03f */
[----:B------:R-:W-:Y:S02]  /*7fa0*/  USHF.L.U32 UR17, UR7, UR5, URZ ;  /* 0x0000000507117299 */ /* 0x000fe4000800063f */
[----:B------:R-:W-:Y:S01]  /*7fb0*/  ULOP3.LUT UR16, URZ, UR6, URZ, 0x33, !UPT ;  /* 0x000000063f107292 */ /* 0x000fe2000f8e333f */
[----:B------:R-:W-:Y:S01]  /*7fc0*/  ULDC.64 UR20, c[0x0][0x198] ;  /* 0x0000660000147ab9 */ /* 0x000fe20000000a00 */
[----:B-1----:R-:W-:-:S04]  /*7fd0*/  IADD3 R0, R0, 0x3f, RZ ;  /* 0x0000003f00007810 */ /* 0x002fc80007ffe0ff */
[----:B------:R-:W-:-:S04]  /*7fe0*/  SHF.R.S32.HI R3, RZ, 0x1f, R0 ;  /* 0x0000001fff037819 */ /* 0x000fc80000011400 */
[----:B------:R-:W-:Y:S01]  /*7ff0*/  LEA.HI R3, R3, R0, RZ, 0x6 ;  /* 0x0000000003037211 */ /* 0x000fe200078f30ff */
[----:B------:R-:W-:-:S03]  /*8000*/  IMAD.MOV.U32 R0, RZ, RZ, 0x1 ;  /* 0x00000001ff007424 */ /* 0x000fc600078e00ff */
[----:B------:R-:W-:-:S04]  /*8010*/  SHF.R.S32.HI R3, RZ, 0x6, R3 ;  /* 0x00000006ff037819 */ /* 0x000fc80000011403 */
[----:B------:R-:W-:-:S07]  /*8020*/  IADD3 R10, R3, 0x1, RZ ;  /* 0x00000001030a7810 */ /* 0x000fce0007ffe0ff */
.L_x_158:
[----:B------:R-:W-:-:S03]  /*8030*/  UMOV UR4, 0xffffffff ;  /* 0xffffffff00047882 */ /* 0x000fc60000000000 */
[----:B------:R-:W-:Y:S05]  /*8040*/  BRA.DIV UR4, `(.L_x_147) ;  /* 0x0000001604807947 */ /* 0x000fea000b800000 */
[----:B------:R-:W-:-:S13]  /*8050*/  ELECT P6, URZ, PT ;  /* 0x00000000003f782f */ /* 0x000fda00038c0000 */
.L_x_186:
[----:B------:R-:W1:Y:S01]  /*8060*/  LDC R7, c[0x0][0x28c] ;  /* 0x0000a300ff077b82 */ /* 0x000e620000000800 */
[----:B------:R-:W-:Y:S01]  /*8070*/  BSSY B1, `(.L_x_148) ;  /* 0x0000037000017945 */ /* 0x000fe20003800000 */
[----:B-1----:R-:W-:-:S13]  /*8080*/  ISETP.LT.OR P6, PT, R7, 0x1, !P6 ;  /* 0x000000010700780c */ /* 0x002fda00077c1670 */
[----:B------:R-:W-:Y:S05]  /*8090*/  @P6 BRA `(.L_x_149) ;  /* 0x0000000000d06947 */ /* 0x000fea0003800000 */
[----:B------:R-:W-:Y:S01]  /*80a0*/  IMAD.SHL.U32 R14, R4, 0x40, RZ ;  /* 0x00000040040e7824 */ /* 0x000fe200078e00ff */
[----:B------:R-:W-:Y:S01]  /*80b0*/  MOV R4, R10 ;  /* 0x0000000a00047202 */ /* 0x000fe20000000f00 */
[----:B------:R-:W-:Y:S02]  /*80c0*/  IMAD.SHL.U32 R15, R5, 0x100, RZ ;  /* 0x00000100050f7824 */ /* 0x000fe400078e00ff */
[----:B------:R-:W-:Y:S02]  /*80d0*/  IMAD.MOV.U32 R20, RZ, RZ, RZ ;  /* 0x000000ffff147224 */ /* 0x000fe400078e00ff */
[----:B------:R-:W-:Y:S02]  /*80e0*/  IMAD.MOV.U32 R5, RZ, RZ, R0 ;  /* 0x000000ffff057224 */ /* 0x000fe400078e0000 */
[----:B------:R-:W-:-:S07]  /*80f0*/  IMAD.MOV.U32 R7, RZ, RZ, R12 ;  /* 0x000000ffff077224 */ /* 0x000fce00078e000c */
.L_x_153:
[----:B------:R-:W1:Y:S01]  /*8100*/  S2R R9, SR_CgaCtaId ;  /* 0x0000000000097919 */ /* 0x000e620000008800 */
[----:B------:R-:W-:-:S04]  /*8110*/  MOV R8, 0x400 ;  /* 0x0000040000087802 */ /* 0x000fc80000000f00 */
[----:B-1----:R-:W-:Y:S02]  /*8120*/  LEA R18, R9, R8, 0x18 ;  /* 0x0000000809127211 */ /* 0x002fe400078ec0ff */
[----:B------:R-:W-:Y:S01]  /*8130*/  SHF.L.U32 R8, R5, 0x1f, RZ ;  /* 0x0000001f05087819 */ /* 0x000fe200000006ff */
[----:B------:R-:W1:Y:S02]  /*8140*/  @!P2 LDC R9, c[0x0][0x500] ;  /* 0x00014000ff09ab82 */ /* 0x000e640000000800 */
[----:B------:R-:W-:-:S04]  /*8150*/  IMAD R21, R7, 0x8, R18 ;  /* 0x0000000807157824 */ /* 0x000fc800078e0212 */
[----:B------:R-:W2:Y:S02]  /*8160*/  SYNCS.PHASECHK.TRANS64.TRYWAIT P1, [R21+URZ+0x50], R8 ;  /* 0x00005008150075a7 */ /* 0x000ea4000802017f */
[----:B--2---:R-:W-:Y:S05]  /*8170*/  @!P1 BRA `(.L_x_150) ;  /* 0x0000001400549947 */ /* 0x004fea0003800000 */
.L_x_187:
[----:B--2---:R-:W-:Y:S01]  /*8180*/  PRMT R8, R11, 0x9910, RZ ;  /* 0x000099100b087816 */ /* 0x004fe200000000ff */
[----:B-1----:R1:W-:Y:S03]  /*8190*/  @!P2 SYNCS.ARRIVE.TRANS64 RZ, [R21+URZ], R9 ;  /* 0x0000000915ffa9a7 */ /* 0x0023e6000800003f */
[----:B------:R-:W-:-:S13]  /*81a0*/  ISETP.NE.AND P1, PT, R8, 0x2, PT ;  /* 0x000000020800780c */ /* 0x000fda0003f25270 */
[----:B-1----:R-:W-:Y:S05]  /*81b0*/  @P1 BRA `(.L_x_151) ;  /* 0x0000000000041947 */ /* 0x002fea0003800000 */
[----:B------:R-:W-:Y:S01]  /*81c0*/  BPT.TRAP 0x1 ;  /* 0x000000040000795c */ /* 0x000fe20000300000 */
.L_x_151:
[----:B------:R-:W-:Y:S05]  /*81d0*/  @P0 BRA `(.L_x_152) ;  /* 0x0000000000040947 */ /* 0x000fea0003800000 */
[----:B------:R-:W-:Y:S01]  /*81e0*/  BPT.TRAP 0x1 ;  /* 0x000000040000795c */ /* 0x000fe20000300000 */
.L_x_152:
[C---:B------:R-:W-:Y:S01]  /*81f0*/  LEA R8, R7.reuse, R18, 0xe ;  /* 0x0000001207087211 */ /* 0x040fe200078e70ff */
[----:B------:R-:W-:Y:S01]  /*8200*/  IMAD R18, R7, 0x1000, R18 ;  /* 0x0000100007127824 */ /* 0x000fe200078e0212 */
[----:B------:R-:W-:Y:S01]  /*8210*/  R2UR UR9, R21 ;  /* 0x00000000150972ca */ /* 0x000fe200000e0000 */
[----:B------:R-:W-:Y:S01]  /*8220*/  VIADD R4, R4, 0xffffffff ;  /* 0xffffffff04047836 */ /* 0x000fe20000000000 */
[----:B------:R-:W-:Y:S01]  /*8230*/  R2UR UR5, R8 ;  /* 0x00000000080572ca */ /* 0x000fe200000e0000 */
[----:B------:R-:W-:Y:S01]  /*8240*/  UIADD3 UR4, UP0, UR20, 0xf0, URZ ;  /* 0x000000f014047890 */ /* 0x000fe2000ff1e03f */
[----:B------:R-:W-:Y:S01]  /*8250*/  R2UR UR8, R18 ;  /* 0x00000000120872ca */ /* 0x000fe200000e0000 */
[----:B------:R-:W-:Y:S01]  /*8260*/  UIADD3 UR22, UP1, UR20, 0x1f0, URZ ;  /* 0x000001f014167890 */ /* 0x000fe2000ff3e03f */
[----:B------:R-:W-:Y:S01]  /*8270*/  R2UR UR11, R15 ;  /* 0x000000000f0b72ca */ /* 0x000fe200000e0000 */
[----:B------:R-:W-:Y:S01]  /*8280*/  VIADD R7, R7, 0x1 ;  /* 0x0000000107077836 */ /* 0x000fe20000000000 */
[----:B------:R-:W-:Y:S01]  /*8290*/  R2UR UR10, R20 ;  /* 0x00000000140a72ca */ /* 0x000fe200000e0000 */
[----:B------:R-:W-:Y:S01]  /*82a0*/  UIADD3.X UR23, URZ, UR21, URZ, UP1, !UPT ;  /* 0x000000153f177290 */ /* 0x000fe20008ffe43f */
[----:B------:R-:W-:Y:S01]  /*82b0*/  R2UR UR12, R6 ;  /* 0x00000000060c72ca */ /* 0x000fe200000e0000 */
[----:B------:R-:W-:Y:S01]  /*82c0*/  UMOV UR6, 0x0 ;  /* 0x0000000000067882 */ /* 0x000fe20000000000 */
[----:B------:R-:W-:Y:S01]  /*82d0*/  R2UR UR18, R14 ;  /* 0x000000000e1272ca */ /* 0x000fe200000e0000 */
[----:B------:R-:W-:Y:S01]  /*82e0*/  UMOV UR7, 0x10000000 ;  /* 0x1000000000077882 */ /* 0x000fe20000000000 */
[----:B------:R-:W-:Y:S01]  /*82f0*/  ISETP.GT.AND P3, PT, R4, 0x1, PT ;  /* 0x000000010400780c */ /* 0x000fe20003f64270 */
[----:B------:R-:W-:Y:S01]  /*8300*/  UIADD3 UR13, UR5, 0x6200, URZ ;  /* 0x00006200050d7890 */ /* 0x000fe2000fffe03f */
[----:B------:R-:W-:Y:S01]  /*8310*/  ISETP.NE.AND P1, PT, R7, 0xa, PT ;  /* 0x0000000a0700780c */ /* 0x000fe20003f25270 */
[----:B------:R-:W-:Y:S01]  /*8320*/  UIADD3.X UR5, URZ, UR21, URZ, UP0, !UPT ;  /* 0x000000153f057290 */ /* 0x000fe200087fe43f */
[----:B------:R-:W-:Y:S01]  /*8330*/  IADD3 R20, R20, 0x40, RZ ;  /* 0x0000004014147810 */ /* 0x000fe20007ffe0ff */
[----:B------:R-:W-:Y:S01]  /*8340*/  UIADD3 UR14, UR8, 0x2e200, URZ ;  /* 0x0002e200080e7890 */ /* 0x000fe2000fffe03f */
[----:B------:R-:W-:-:S02]  /*8350*/  SEL R8, RZ, 0x1, P1 ;  /* 0x00000001ff087807 */ /* 0x000fc40000800000 */
[----:B------:R-:W-:Y:S01]  /*8360*/  UMOV UR8, UR13 ;  /* 0x0000000d00087c82 */ /* 0x000fe20008000000 */
[----:B------:R-:W-:Y:S02]  /*8370*/  SEL R7, R7, RZ, P1 ;  /* 0x000000ff07077207 */ /* 0x000fe40000800000 */
[----:B------:R-:W-:Y:S01]  /*8380*/  LOP3.LUT R5, R5, R8, RZ, 0x3c, !PT ;  /* 0x0000000805057212 */ /* 0x000fe200078e3cff */
[----:B------:R1:W-:Y:S02]  /*8390*/  UTMALDG.3D [UR8], [UR4], desc[UR6] ;  /* 0x00000608040075b4 */ /* 0x0003e40008011000 */
[----:B-1----:R-:W-:Y:S01]  /*83a0*/  UMOV UR8, UR14 ;  /* 0x0000000e00087c82 */ /* 0x002fe20008000000 */
[----:B------:R-:W-:Y:S02]  /*83b0*/  UMOV UR11, UR18 ;  /* 0x00000012000b7c82 */ /* 0x000fe40008000000 */
[----:B------:R1:W-:Y:S02]  /*83c0*/  UTMALDG.3D [UR8], [UR22], desc[UR6] ;  /* 0x00000608160075b4 */ /* 0x0003e40008011000 */
[----:B-1----:R-:W-:Y:S05]  /*83d0*/  @P3 BRA `(.L_x_153) ;  /* 0xfffffffc00483947 */ /* 0x002fea000383ffff */
.L_x_149:
[----:B------:R-:W-:Y:S05]  /*83e0*/  BSYNC B1 ;  /* 0x0000000000017941 */ /* 0x000fea0003800000 */
.L_x_148:
[----:B------:R-:W-:Y:S01]  /*83f0*/  LOP3.LUT P3, RZ, R13, 0xff, RZ, 0xc0, !PT ;  /* 0x000000ff0dff7812 */ /* 0x000fe2000786c0ff */
[----:B------:R-:W-:Y:S01]  /*8400*/  IMAD.IADD R12, R3, 0x1, R12 ;  /* 0x00000001030c7824 */ /* 0x000fe200078e020c */
[----:B------:R-:W-:Y:S01]  /*8410*/  IADD3 R16, P4, R16, UR38, RZ ;  /* 0x0000002610107c10 */ /* 0x000fe2000ff9e0ff */
[----:B------:R-:W-:Y:S01]  /*8420*/  ULDC.64 UR4, c[0x0][0x8f8] ;  /* 0x00023e0000047ab9 */ /* 0x000fe20000000a00 */
[----:B------:R-:W-:Y:S01]  /*8430*/  BSSY B1, `(.L_x_154) ;  /* 0x000006b000017945 */ /* 0x000fe20003800000 */
[----:B------:R-:W-:Y:S02]  /*8440*/  PRMT R13, RZ, 0x7610, R13 ;  /* 0x00007610ff0d7816 */ /* 0x000fe4000000000d */
[----:B------:R-:W-:Y:S02]  /*8450*/  ISETP.GT.U32.AND P1, PT, R12, 0x9, PT ;  /* 0x000000090c00780c */ /* 0x000fe40003f24070 */
[----:B------:R-:W-:Y:S02]  /*8460*/  IADD3.X R17, R17, UR37, RZ, P4, !PT ;  /* 0x0000002511117c10 */ /* 0x000fe4000a7fe4ff */
[----:B------:R-:W-:-:S02]  /*8470*/  ISETP.LT.U32.AND P1, PT, R3, 0xa, P1 ;  /* 0x0000000a0300780c */ /* 0x000fc40000f21070 */
[----:B------:R-:W1:Y:S01]  /*8480*/  @P3 S2R R5, SR_CgaCtaId ;  /* 0x0000000000053919 */ /* 0x000e620000008800 */
[----:B------:R-:W-:-:S04]  /*8490*/  @P3 MOV R4, 0x400 ;  /* 0x0000040000043802 */ /* 0x000fc80000000f00 */
[----:B-1----:R-:W-:Y:S01]  /*84a0*/  @P3 LEA R6, R5, R4, 0x18 ;  /* 0x0000000405063211 */ /* 0x002fe200078ec0ff */
[----:B------:R-:W-:-:S03]  /*84b0*/  IMAD.WIDE.U32 R4, R12, -0x33333333, RZ ;  /* 0xcccccccd0c047825 */ /* 0x000fc600078e00ff */
[----:B------:R1:W-:Y:S01]  /*84c0*/  @P3 SYNCS.ARRIVE.TRANS64.A1T0 RZ, [R6+URZ+0xe8], RZ ;  /* 0x0000e8ff06ff39a7 */ /* 0x0003e2000810003f */
[----:B------:R-:W-:Y:S01]  /*84d0*/  ISETP.GE.U32.AND P3, PT, R3, 0xa, PT ;  /* 0x0000000a0300780c */ /* 0x000fe20003f66070 */
[----:B------:R-:W-:Y:S01]  /*84e0*/  IMAD.MOV.U32 R4, RZ, RZ, -0x1 ;  /* 0xffffffffff047424 */ /* 0x000fe200078e00ff */
[----:B------:R-:W-:Y:S02]  /*84f0*/  SHF.R.U32.HI R7, RZ, 0x3, R5 ;  /* 0x00000003ff077819 */ /* 0x000fe40000011605 */
[----:B------:R-:W-:Y:S02]  /*8500*/  SEL R5, RZ, 0x1, !P1 ;  /* 0x00000001ff057807 */ /* 0x000fe40004800000 */
[----:B------:R-:W-:Y:S01]  /*8510*/  ISETP.GE.U32.AND P1, PT, R16, UR4, PT ;  /* 0x0000000410007c0c */ /* 0x000fe2000bf26070 */
[----:B------:R-:W-:Y:S01]  /*8520*/  IMAD R12, R7, -0xa, R12 ;  /* 0xfffffff6070c7824 */ /* 0x000fe200078e020c */
[----:B------:R-:W-:Y:S01]  /*8530*/  LOP3.LUT R0, R0, R5, RZ, 0x3c, !PT ;  /* 0x0000000500007212 */ /* 0x000fe200078e3cff */
[----:B------:R-:W-:Y:S01]  /*8540*/  IMAD.MOV.U32 R5, RZ, RZ, -0x1 ;  /* 0xffffffffff057424 */ /* 0x000fe200078e00ff */
[----:B------:R-:W-:-:S02]  /*8550*/  ISETP.GE.U32.AND.EX P1, PT, R17, UR5, PT, P1 ;  /* 0x0000000511007c0c */ /* 0x000fc4000bf26110 */
[----:B-1----:R-:W-:Y:S02]  /*8560*/  MOV R6, 0xffffffff ;  /* 0xffffffff00067802 */ /* 0x002fe40000000f00 */
[--C-:B------:R-:W-:Y:S02]  /*8570*/  @P3 LOP3.LUT R0, R0, 0x1, R7.reuse, 0x78, !PT ;  /* 0x0000000100003812 */ /* 0x100fe400078e7807 */
[----:B------:R-:W-:-:S07]  /*8580*/  PRMT R7, RZ, 0x7610, R7 ;  /* 0x00007610ff077816 */ /* 0x000fce0000000007 */
[----:B------:R-:W-:Y:S05]  /*8590*/  @P1 BRA `(.L_x_155) ;  /* 0x0000000400501947 */ /* 0x000fea0003800000 */
[----:B------:R-:W-:Y:S01]  /*85a0*/  ULDC.64 UR4, c[0x0][0x8d0] ;  /* 0x0002340000047ab9 */ /* 0x000fe20000000a00 */
[----:B------:R-:W1:Y:S01]  /*85b0*/  S2R R15, SR_CTAID.X ;  /* 0x00000000000f7919 */ /* 0x000e620000002500 */
[----:B------:R-:W-:Y:S01]  /*85c0*/  ISETP.NE.U32.AND P1, PT, RZ, UR4, PT ;  /* 0x00000004ff007c0c */ /* 0x000fe2000bf25070 */
[----:B------:R-:W-:Y:S01]  /*85d0*/  ULDC UR7, c[0x0][0x8d8] ;  /* 0x0002360000077ab9 */ /* 0x000fe20000000800 */
[----:B------:R-:W-:Y:S01]  /*85e0*/  IMAD.MOV.U32 R4, RZ, RZ, R16 ;  /* 0x000000ffff047224 */ /* 0x000fe200078e0010 */
[----:B------:R-:W2:Y:S01]  /*85f0*/  S2R R14, SR_CTAID.Y ;  /* 0x00000000000e7919 */ /* 0x000ea20000002600 */
[----:B------:R-:W-:Y:S01]  /*8600*/  ISETP.NE.AND.EX P1, PT, RZ, UR5, PT, P1 ;  /* 0x00000005ff007c0c */ /* 0x000fe2000bf25310 */
[----:B------:R-:W-:-:S12]  /*8610*/  IMAD.MOV.U32 R5, RZ, RZ, R17 ;  /* 0x000000ffff057224 */ /* 0x000fd800078e0011 */
[----:B------:R-:W-:Y:S05]  /*8620*/  @!P1 BRA `(.L_x_156) ;  /* 0x0000000000289947 */ /* 0x000fea0003800000 */
[----:B------:R-:W-:Y:S02]  /*8630*/  ULDC UR6, c[0x0][0x8dc] ;  /* 0x0002370000067ab9 */ /* 0x000fe40000000800 */
[----:B------:R-:W-:-:S05]  /*8640*/  IADD3 R9, P1, R16, UR6, RZ ;  /* 0x0000000610097c10 */ /* 0x000fca000ff3e0ff */
[----:B------:R-:W-:-:S04]  /*8650*/  IMAD.X R21, RZ, RZ, R17, P1 ;  /* 0x000000ffff157224 */ /* 0x000fc800008e0611 */
[----:B------:R-:W-:-:S04]  /*8660*/  IMAD.WIDE.U32 R6, R21, UR4, RZ ;  /* 0x0000000415067c25 */ /* 0x000fc8000f8e00ff */
[----:B------:R-:W-:-:S04]  /*8670*/  IMAD.WIDE.U32 R6, P1, R9, UR5, R6 ;  /* 0x0000000509067c25 */ /* 0x000fc8000f820006 */
[----:B------:R-:W-:Y:S01]  /*8680*/  IMAD.WIDE.U32 R8, R9, UR4, RZ ;  /* 0x0000000409087c25 */ /* 0x000fe2000f8e00ff */
[----:B------:R-:W-:-:S03]  /*8690*/  IADD3.X R5, RZ, RZ, RZ, P1, !PT ;  /* 0x000000ffff057210 */ /* 0x000fc60000ffe4ff */
[----:B------:R-:W-:Y:S01]  /*86a0*/  IMAD.MOV.U32 R4, RZ, RZ, R7 ;  /* 0x000000ffff047224 */ /* 0x000fe200078e0007 */
[----:B------:R-:W-:-:S05]  /*86b0*/  IADD3 RZ, P1, R9, R6, RZ ;  /* 0x0000000609ff7210 */ /* 0x000fca0007f3e0ff */
[----:B------:R-:W-:-:S08]  /*86c0*/  IMAD.WIDE.U32.X R4, R21, UR5, R4, P1 ;  /* 0x0000000515047c25 */ /* 0x000fd000088e0404 */
.L_x_156:
[--C-:B------:R-:W-:Y:S01]  /*86d0*/  SHF.R.U64 R8, R4, UR7, R5.reuse ;  /* 0x0000000704087c19 */ /* 0x100fe20008001205 */
[----:B------:R-:W-:Y:S01]  /*86e0*/  ULDC.64 UR4, c[0x0][0x8c8] ;  /* 0x0002320000047ab9 */ /* 0x000fe20000000a00 */
[----:B------:R-:W-:Y:S01]  /*86f0*/  SHF.R.U32.HI R4, RZ, UR7, R5 ;  /* 0x00000007ff047c19 */ /* 0x000fe20008011605 */
[----:B------:R-:W3:Y:S01]  /*8700*/  LDC R24, c[0x0][0x144] ;  /* 0x00005100ff187b82 */ /* 0x000ee20000000800 */
[----:B------:R-:W-:Y:S01]  /*8710*/  IADD3 R7, P1, RZ, -R8, RZ ;  /* 0x80000008ff077210 */ /* 0x000fe20007f3e0ff */
[----:B------:R-:W-:Y:S01]  /*8720*/  ULDC.64 UR8, c[0x0][0x8e8] ;  /* 0x00023a0000087ab9 */ /* 0x000fe20000000a00 */
[----:B-1----:R-:W-:Y:S01]  /*8730*/  I2FP.F32.U32 R9, R15 ;  /* 0x0000000f00097245 */ /* 0x002fe20000201000 */
[----:B------:R-:W-:Y:S02]  /*8740*/  ULDC UR6, c[0x0][0x8b0] ;  /* 0x00022c0000067ab9 */ /* 0x000fe40000000800 */
[----:B------:R-:W-:Y:S01]  /*8750*/  IMAD.X R4, RZ, RZ, ~R4, P1 ;  /* 0x000000ffff047224 */ /* 0x000fe200008e0e04 */
[----:B------:R-:W-:Y:S01]  /*8760*/  ISETP.NE.U32.AND P1, PT, RZ, UR8, PT ;  /* 0x00000008ff007c0c */ /* 0x000fe2000bf25070 */
[----:B------:R-:W1:Y:S02]  /*8770*/  LDC R21, c[0x0][0x148] ;  /* 0x00005200ff157b82 */ /* 0x000e640000000800 */
[----:B------:R-:W-:Y:S01]  /*8780*/  IMAD R6, R4, UR4, RZ ;  /* 0x0000000404067c24 */ /* 0x000fe2000f8e02ff */
[----:B------:R-:W-:Y:S01]  /*8790*/  ISETP.NE.AND.EX P1, PT, RZ, UR9, PT, P1 ;  /* 0x00000009ff007c0c */ /* 0x000fe2000bf25310 */
[----:B------:R-:W-:Y:S01]  /*87a0*/  IMAD.WIDE.U32 R4, R7, UR4, R16 ;  /* 0x0000000407047c25 */ /* 0x000fe2000f8e0010 */
[----:B------:R-:W-:-:S03]  /*87b0*/  ULDC UR4, c[0x0][0x150] ;  /* 0x0000540000047ab9 */ /* 0x000fc60000000800 */
[----:B------:R-:W-:Y:S02]  /*87c0*/  IMAD R7, R7, UR5, R6 ;  /* 0x0000000507077c24 */ /* 0x000fe4000f8e0206 */
[----:B------:R-:W-:Y:S01]  /*87d0*/  FMUL R6, R9, UR4 ;  /* 0x0000000409067c20 */ /* 0x000fe20008400000 */
[----:B------:R-:W-:Y:S01]  /*87e0*/  ULDC UR4, c[0x0][0x8c0] ;  /* 0x0002300000047ab9 */ /* 0x000fe20000000800 */
[----:B------:R-:W-:Y:S01]  /*87f0*/  ULDC UR5, c[0x0][0x154] ;  /* 0x0000550000057ab9 */ /* 0x000fe20000000800 */
[----:B------:R-:W-:-:S03]  /*8800*/  IMAD.IADD R5, R5, 0x1, R7 ;  /* 0x0000000105057824 */ /* 0x000fc600078e0207 */
[----:B------:R-:W4:Y:S02]  /*8810*/  F2I.U32.TRUNC.NTZ R6, R6 ;  /* 0x0000000600067305 */ /* 0x000f24000020f000 */
[----:B------:R-:W-:Y:S02]  /*8820*/  SHF.R.U64 R9, R4, UR4, R5 ;  /* 0x0000000404097c19 */ /* 0x000fe40008001205 */
[----:B--2---:R-:W-:-:S05]  /*8830*/  I2FP.F32.U32 R4, R14 ;  /* 0x0000000e00047245 */ /* 0x004fca0000201000 */
[----:B------:R-:W-:Y:S01]  /*8840*/  FMUL R22, R4, UR5 ;  /* 0x0000000504167c20 */ /* 0x000fe20008400000 */
[----:B------:R-:W-:Y:S01]  /*8850*/  SHF.R.U32.HI R4, RZ, UR4, R5 ;  /* 0x00000004ff047c19 */ /* 0x000fe20008011605 */
[----:B------:R-:W-:-:S03]  /*8860*/  ULDC UR4, c[0x0][0x900] ;  /* 0x0002400000047ab9 */ /* 0x000fc60000000800 */
[--C-:B------:R-:W-:Y:S01]  /*8870*/  SHF.R.U64 R20, R9, UR6, R4.reuse ;  /* 0x0000000609147c19 */ /* 0x100fe20008001204 */
[----:B------:R-:W2:Y:S01]  /*8880*/  F2I.U32.TRUNC.NTZ R22, R22 ;  /* 0x0000001600167305 */ /* 0x000ea2000020f000 */
[----:B------:R-:W-:Y:S02]  /*8890*/  SHF.R.U32.HI R5, RZ, UR6, R4 ;  /* 0x00000006ff057c19 */ /* 0x000fe40008011604 */
[----:B----4-:R-:W-:Y:S02]  /*88a0*/  IADD3 R6, -R6, RZ, RZ ;  /* 0x000000ff06067210 */ /* 0x010fe40007ffe1ff */
[--C-:B------:R-:W-:Y:S02]  /*88b0*/  SHF.R.U64 R18, R20, UR4, R5.reuse ;  /* 0x0000000414127c19 */ /* 0x100fe40008001205 */
[----:B------:R-:W-:Y:S01]  /*88c0*/  SHF.R.U32.HI R23, RZ, UR4, R5 ;  /* 0x00000004ff177c19 */ /* 0x000fe20008011605 */
[----:B---3--:R-:W-:Y:S02]  /*88d0*/  IMAD R15, R24, R6, R15 ;  /* 0x00000006180f7224 */ /* 0x008fe400078e020f */
[----:B------:R-:W-:-:S02]  /*88e0*/  IMAD.MOV.U32 R4, RZ, RZ, R18 ;  /* 0x000000ffff047224 */ /* 0x000fc400078e0012 */
[----:B------:R-:W-:Y:S01]  /*88f0*/  IMAD.MOV.U32 R5, RZ, RZ, R23 ;  /* 0x000000ffff057224 */ /* 0x000fe200078e0017 */
[----:B------:R-:W-:Y:S06]  /*8900*/  @!P1 BRA `(.L_x_157) ;  /* 0x0000000000289947 */ /* 0x000fec0003800000 */
[----:B------:R-:W-:Y:S02]  /*8910*/  ULDC UR4, c[0x0][0x8f4] ;  /* 0x00023d0000047ab9 */ /* 0x000fe40000000800 */
[----:B------:R-:W-:-:S05]  /*8920*/  IADD3 R5, P1, R18, UR4, RZ ;  /* 0x0000000412057c10 */ /* 0x000fca000ff3e0ff */
[----:B------:R-:W-:-:S04]  /*8930*/  IMAD.X R23, RZ, RZ, R23, P1 ;  /* 0x000000ffff177224 */ /* 0x000fc800008e0617 */
[----:B------:R-:W-:-:S04]  /*8940*/  IMAD.WIDE.U32 R6, R23, UR8, RZ ;  /* 0x0000000817067c25 */ /* 0x000fc8000f8e00ff */
[----:B------:R-:W-:-:S04]  /*8950*/  IMAD.WIDE.U32 R6, P1, R5, UR9, R6 ;  /* 0x0000000905067c25 */ /* 0x000fc8000f820006 */
[----:B------:R-:W-:-:S04]  /*8960*/  IMAD.WIDE.U32 R4, R5, UR8, RZ ;  /* 0x0000000805047c25 */ /* 0x000fc8000f8e00ff */
[----:B------:R-:W-:Y:S01]  /*8970*/  IMAD.MOV.U32 R4, RZ, RZ, R7 ;  /* 0x000000ffff047224 */ /* 0x000fe200078e0007 */
[----:B------:R-:W-:Y:S02]  /*8980*/  IADD3 RZ, P3, R5, R6, RZ ;  /* 0x0000000605ff7210 */ /* 0x000fe40007f7e0ff */
[----:B------:R-:W-:-:S03]  /*8990*/  IADD3.X R5, RZ, RZ, RZ, P1, !PT ;  /* 0x000000ffff057210 */ /* 0x000fc60000ffe4ff */
[----:B------:R-:W-:-:S08]  /*89a0*/  IMAD.WIDE.U32.X R4, R23, UR9, R4, P3 ;  /* 0x0000000917047c25 */ /* 0x000fd000098e0404 */
.L_x_157:
[----:B------:R-:W-:Y:S01]  /*89b0*/  ISETP.NE.AND P1, PT, R2, 0x1, PT ;  /* 0x000000010200780c */ /* 0x000fe20003f25270 */
[----:B------:R-:W-:Y:S01]  /*89c0*/  ULDC UR4, c[0x0][0x8f0] ;  /* 0x00023c0000047ab9 */ /* 0x000fe20000000800 */
[----:B------:R-:W-:Y:S01]  /*89d0*/  LOP3.LUT R20, R20, UR16, RZ, 0xc0, !PT ;  /* 0x0000001014147c12 */ /* 0x000fe2000f8ec0ff */
[----:B--2---:R-:W-:Y:S01]  /*89e0*/  IMAD.MOV R22, RZ, RZ, -R22 ;  /* 0x000000ffff167224 */ /* 0x004fe200078e0a16 */
[----:B------:R-:W-:Y:S01]  /*89f0*/  SHF.R.U64 R5, R4, UR4, R5 ;  /* 0x0000000404057c19 */ /* 0x000fe20008001205 */
[----:B------:R-:W-:Y:S01]  /*8a00*/  ULDC UR4, c[0x0][0x8e0] ;  /* 0x0002380000047ab9 */ /* 0x000fe20000000800 */
[----:B------:R-:W-:Y:S01]  /*8a10*/  LOP3.LUT R9, R9, UR15, RZ, 0xc0, !PT ;  /* 0x0000000f09097c12 */ /* 0x000fe2000f8ec0ff */
[----:B------:R-:W-:Y:S01]  /*8a20*/  ULDC UR5, c[0x0][0x8b8] ;  /* 0x00022e0000057ab9 */ /* 0x000fe20000000800 */
[----:B------:R-:W-:Y:S02]  /*8a30*/  IMAD.MOV.U32 R6, RZ, RZ, R8 ;  /* 0x000000ffff067224 */ /* 0x000fe400078e0008 */
[----:B------:R-:W-:-:S02]  /*8a40*/  IMAD.MOV R7, RZ, RZ, -R5 ;  /* 0x000000ffff077224 */ /* 0x000fc400078e0a05 */
[----:B------:R-:W-:Y:S02]  /*8a50*/  IMAD R20, R5, UR17, R20 ;  /* 0x0000001105147c24 */ /* 0x000fe4000f8e0214 */
[----:B-1----:R-:W-:Y:S02]  /*8a60*/  @P1 IMAD R15, R21, R22, R14 ;  /* 0x00000016150f1224 */ /* 0x002fe400078e020e */
[----:B------:R-:W-:Y:S01]  /*8a70*/  IMAD R18, R7, UR4, R18 ;  /* 0x0000000407127c24 */ /* 0x000fe2000f8e0212 */
[----:B------:R-:W-:Y:S01]  /*8a80*/  ULDC UR4, c[0x0][0x8a8] ;  /* 0x00022a0000047ab9 */ /* 0x000fe20000000800 */
[----:B------:R-:W-:Y:S01]  /*8a90*/  IMAD R15, R20, UR5, R15 ;  /* 0x00000005140f7c24 */ /* 0x000fe2000f8e020f */
[----:B------:R-:W-:Y:S01]  /*8aa0*/  MOV R7, 0x1 ;  /* 0x0000000100077802 */ /* 0x000fe20000000f00 */
[----:B------:R-:W-:-:S05]  /*8ab0*/  IMAD R18, R18, UR4, R9 ;  /* 0x0000000412127c24 */ /* 0x000fca000f8e0209 */
[----:B------:R-:W-:Y:S02]  /*8ac0*/  SEL R4, R18, R15, !P1 ;  /* 0x0000000f12047207 */ /* 0x000fe40004800000 */
[----:B------:R-:W-:-:S07]  /*8ad0*/  SEL R5, R15, R18, !P1 ;  /* 0x000000120f057207 */ /* 0x000fce0004800000 */
.L_x_155:
[----:B------:R-:W-:Y:S05]  /*8ae0*/  BSYNC B1 ;  /* 0x0000000000017941 */ /* 0x000fea0003800000 */
.L_x_154:
[----:B------:R-:W-:-:S13]  /*8af0*/  LOP3.LUT P1, RZ, R7, 0xff, RZ, 0xc0, !PT ;  /* 0x000000ff07ff7812 */ /* 0x000fda000782c0ff */
[----:B------:R-:W-:Y:S05]  /*8b00*/  @P1 BRA `(.L_x_158) ;  /* 0xfffffff400481947 */ /* 0x000fea000383ffff */
[----:B------:R-:W-:Y:S05]  /*8b10*/  BSYNC B0 ;  /* 0x0000000000007941 */ /* 0x000fea0003800000 */
.L_x_146:
[----:B------:R-:W-:-:S03]  /*8b20*/  UMOV UR4, 0xffffffff ;  /* 0xffffffff00047882 */ /* 0x000fc60000000000 */
[----:B------:R-:W-:Y:S05]  /*8b30*/  BRA.DIV UR4, `(.L_x_159) ;  /* 0x0000000a04f87947 */ /* 0x000fea000b800000 */
[----:B------:R-:W-:-:S13]  /*8b40*/  ELECT P6, URZ, PT ;  /* 0x00000000003f782f */ /* 0x000fda00038c0000 */
.L_x_190:
[----:B------:R-:W-:Y:S04]  /*8b50*/  BSSY B0, `(.L_x_160) ;  /* 0x0000061000007945 */ /* 0x000fe80003800000 */
[----:B------:R-:W-:Y:S05]  /*8b60*/  @!P6 BRA `(.L_x_161) ;  /* 0x00000004007ce947 */ /* 0x000fea0003800000 */
[----:B------:R-:W-:-:S04]  /*8b70*/  LOP3.LUT R19, R19, 0x2, RZ, 0xfc, !PT ;  /* 0x0000000213137812 */ /* 0x000fc800078efcff */
[----:B------:R-:W-:-:S13]  /*8b80*/  ISETP.NE.AND P0, PT, R19, 0x3, PT ;  /* 0x000000031300780c */ /* 0x000fda0003f05270 */
[----:B------:R-:W-:Y:S05]  /*8b90*/  @!P0 BRA `(.L_x_162) ;  /* 0x0000000000048947 */ /* 0x000fea0003800000 */
[----:B------:R-:W-:Y:S01]  /*8ba0*/  BPT.TRAP 0x1 ;  /* 0x000000040000795c */ /* 0x000fe20000300000 */
.L_x_162:
[----:B------:R-:W1:Y:S01]  /*8bb0*/  S2R R3, SR_CgaCtaId ;  /* 0x0000000000037919 */ /* 0x000e620000008800 */
[----:B------:R-:W-:-:S04]  /*8bc0*/  MOV R2, 0x400 ;  /* 0x0000040000027802 */ /* 0x000fc80000000f00 */
[----:B-1----:R-:W-:Y:S02]  /*8bd0*/  LEA R3, R3, R2, 0x18 ;  /* 0x0000000203037211 */ /* 0x002fe400078ec0ff */
[----:B------:R-:W-:-:S03]  /*8be0*/  SHF.L.U32 R2, R0, 0x1f, RZ ;  /* 0x0000001f00027819 */ /* 0x000fc600000006ff */
[----:B------:R-:W-:-:S04]  /*8bf0*/  VIADD R3, R3, 0x50 ;  /* 0x0000005003037836 */ /* 0x000fc80000000000 */
[C---:B------:R-:W-:Y:S01]  /*8c00*/  IMAD R7, R12.reuse, 0x8, R3 ;  /* 0x000000080c077824 */ /* 0x040fe200078e0203 */
[----:B------:R-:W-:-:S03]  /*8c10*/  IADD3 R12, R12, 0x1, RZ ;  /* 0x000000010c0c7810 */ /* 0x000fc60007ffe0ff */
[----:B------:R-:W1:Y:S01]  /*8c20*/  SYNCS.PHASECHK.TRANS64.TRYWAIT P0, [R7+URZ], R2 ;  /* 0x00000002070075a7 */ /* 0x000e62000800017f */
[----:B------:R-:W-:-:S04]  /*8c30*/  ISETP.NE.AND P1, PT, R12, 0xa, PT ;  /* 0x0000000a0c00780c */ /* 0x000fc80003f25270 */
[----:B------:R-:W-:Y:S02]  /*8c40*/  SEL R5, RZ, 0x1, P1 ;  /* 0x00000001ff057807 */ /* 0x000fe40000800000 */
[----:B------:R-:W-:Y:S02]  /*8c50*/  SEL R12, R12, RZ, P1 ;  /* 0x000000ff0c0c7207 */ /* 0x000fe40000800000 */
[----:B------:R-:W-:-:S03]  /*8c60*/  LOP3.LUT R5, R0, R5, RZ, 0x3c, !PT ;  /* 0x0000000500057212 */ /* 0x000fc600078e3cff */
[----:B------:R-:W-:Y:S01]  /*8c70*/  IMAD R9, R12, 0x8, R3 ;  /* 0x000000080c097824 */ /* 0x000fe200078e0203 */
[----:B------:R-:W-:Y:S01]  /*8c80*/  SHF.L.U32 R4, R5, 0x1f, RZ ;  /* 0x0000001f05047819 */ /* 0x000fe200000006ff */
[----:B-1----:R-:W-:Y:S06]  /*8c90*/  @!P0 BRA `(.L_x_163) ;  /* 0x0000000800c08947 */ /* 0x002fec0003800000 */
.L_x_191:
[----:B------:R-:W2:Y:S01]  /*8ca0*/  SYNCS.PHASECHK.TRANS64.TRYWAIT P0, [R9+URZ], R4 ;  /* 0x00000004090075a7 */ /* 0x000ea2000800017f */
[----:B------:R-:W-:-:S05]  /*8cb0*/  VIADD R0, R12, 0x1 ;  /* 0x000000010c007836 */ /* 0x000fca0000000000 */
[----:B------:R-:W-:-:S04]  /*8cc0*/  ISETP.NE.AND P1, PT, R0, 0xa, PT ;  /* 0x0000000a0000780c */ /* 0x000fc80003f25270 */
[----:B-1----:R-:W-:Y:S02]  /*8cd0*/  SEL R2, RZ, 0x1, P1 ;  /* 0x00000001ff027807 */ /* 0x002fe40000800000 */
[----:B------:R-:W-:Y:S02]  /*8ce0*/  SEL R0, R0, RZ, P1 ;  /* 0x000000ff00007207 */ /* 0x000fe40000800000 */
[----:B------:R-:W-:-:S03]  /*8cf0*/  LOP3.LUT R7, R5, R2, RZ, 0x3c, !PT ;  /* 0x0000000205077212 */ /* 0x000fc600078e3cff */
[----:B------:R-:W-:Y:S01]  /*8d00*/  IMAD R6, R0, 0x8, R3 ;  /* 0x0000000800067824 */ /* 0x000fe200078e0203 */
[----:B------:R-:W-:Y:S01]  /*8d10*/  SHF.L.U32 R5, R7, 0x1f, RZ ;  /* 0x0000001f07057819 */ /* 0x000fe200000006ff */
[----:B--2---:R-:W-:Y:S06]  /*8d20*/  @!P0 BRA `(.L_x_164) ;  /* 0x0000000800b08947 */ /* 0x004fec0003800000 */
.L_x_192:
[----:B------:R-:W2:Y:S01]  /*8d30*/  SYNCS.PHASECHK.TRANS64.TRYWAIT P0, [R6+URZ], R5 ;  /* 0x00000005060075a7 */ /* 0x000ea2000800017f */
[----:B------:R-:W-:-:S04]  /*8d40*/  IADD3 R0, R0, 0x1, RZ ;  /* 0x0000000100007810 */ /* 0x000fc80007ffe0ff */
[----:B------:R-:W-:-:S04]  /*8d50*/  ISETP.NE.AND P1, PT, R0, 0xa, PT ;  /* 0x0000000a0000780c */ /* 0x000fc80003f25270 */
[----:B------:R-:W-:Y:S02]  /*8d60*/  SEL R2, RZ, 0x1, P1 ;  /* 0x00000001ff027807 */ /* 0x000fe40000800000 */
[----:B------:R-:W-:Y:S02]  /*8d70*/  SEL R0, R0, RZ, P1 ;  /* 0x000000ff00007207 */ /* 0x000fe40000800000 */
[----:B------:R-:W-:-:S03]  /*8d80*/  LOP3.LUT R7, R7, R2, RZ, 0x3c, !PT ;  /* 0x0000000207077212 */ /* 0x000fc600078e3cff */
[----:B-1----:R-:W-:Y:S01]  /*8d90*/  IMAD R9, R0, 0x8, R3 ;  /* 0x0000000800097824 */ /* 0x002fe200078e0203 */
[----:B------:R-:W-:Y:S01]  /*8da0*/  SHF.L.U32 R4, R7, 0x1f, RZ ;  /* 0x0000001f07047819 */ /* 0x000fe200000006ff */
[----:B--2---:R-:W-:Y:S06]  /*8db0*/  @!P0 BRA `(.L_x_165) ;  /* 0x0000000800a08947 */ /* 0x004fec0003800000 */
.L_x_193:
[----:B------:R-:W2:Y:S01]  /*8dc0*/  SYNCS.PHASECHK.TRANS64.TRYWAIT P0, [R9+URZ], R4 ;  /* 0x00000004090075a7 */ /* 0x000ea2000800017f */
[----:B------:R-:W-:-:S05]  /*8dd0*/  VIADD R0, R0, 0x1 ;  /* 0x0000000100007836 */ /* 0x000fca0000000000 */
[----:B------:R-:W-:-:S04]  /*8de0*/  ISETP.NE.AND P1, PT, R0, 0xa, PT ;  /* 0x0000000a0000780c */ /* 0x000fc80003f25270 */
[----:B------:R-:W-:Y:S02]  /*8df0*/  SEL R2, RZ, 0x1, P1 ;  /* 0x00000001ff027807 */ /* 0x000fe40000800000 */
[----:B------:R-:W-:Y:S02]  /*8e00*/  SEL R0, R0, RZ, P1 ;  /* 0x000000ff00007207 */ /* 0x000fe40000800000 */
[----:B------:R-:W-:-:S03]  /*8e10*/  LOP3.LUT R7, R7, R2, RZ, 0x3c, !PT ;  /* 0x0000000207077212 */ /* 0x000fc600078e3cff */
[----:B-1----:R-:W-:Y:S01]  /*8e20*/  IMAD R6, R0, 0x8, R3 ;  /* 0x0000000800067824 */ /* 0x002fe200078e0203 */
[----:B------:R-:W-:Y:S01]  /*8e30*/  SHF.L.U32 R5, R7, 0x1f, RZ ;  /* 0x0000001f07057819 */ /* 0x000fe200000006ff */
[----:B--2---:R-:W-:Y:S06]  /*8e40*/  @!P0 BRA `(.L_x_166) ;  /* 0x0000000800908947 */ /* 0x004fec0003800000 */
.L_x_194:
        /* <DEDUP_REMOVED lines=9> */
.L_x_195:
        /* <DEDUP_REMOVED lines=9> */
.L_x_196:
        /* <DEDUP_REMOVED lines=9> */
.L_x_197:
        /* <DEDUP_REMOVED lines=9> */
.L_x_198:
[----:B------:R-:W2:Y:S01]  /*9090*/  SYNCS.PHASECHK.TRANS64.TRYWAIT P0, [R6+URZ], R5 ;  /* 0x00000005060075a7 */ /* 0x000ea2000800017f */
[----:B------:R-:W-:-:S04]  /*90a0*/  IADD3 R0, R0, 0x1, RZ ;  /* 0x0000000100007810 */ /* 0x000fc80007ffe0ff */
[----:B------:R-:W-:-:S04]  /*90b0*/  ISETP.NE.AND P1, PT, R0, 0xa, PT ;  /* 0x0000000a0000780c */ /* 0x000fc80003f25270 */
[----:B------:R-:W-:Y:S02]  /*90c0*/  SEL R2, RZ, 0x1, P1 ;  /* 0x00000001ff027807 */ /* 0x000fe40000800000 */
[----:B------:R-:W-:Y:S02]  /*90d0*/  SEL R0, R0, RZ, P1 ;  /* 0x000000ff00007207 */ /* 0x000fe40000800000 */
[----:B------:R-:W-:Y:S01]  /*90e0*/  LOP3.LUT R2, R7, R2, RZ, 0x3c, !PT ;  /* 0x0000000207027212 */ /* 0x000fe200078e3cff */
[----:B--2---:R-:W-:Y:S06]  /*90f0*/  @!P0 BRA `(.L_x_171) ;  /* 0x0000000800488947 */ /* 0x004fec0003800000 */
.L_x_199:
[----:B------:R-:W-:Y:S01]  /*9100*/  IMAD R3, R0, 0x8, R3 ;  /* 0x0000000800037824 */ /* 0x000fe200078e0203 */
[----:B------:R-:W-:-:S07]  /*9110*/  SHF.L.U32 R0, R2, 0x1f, RZ ;  /* 0x0000001f02007819 */ /* 0x000fce00000006ff */
.L_x_172:
[----:B---3--:R3:W4:Y:S02]  /*9120*/  SYNCS.PHASECHK.TRANS64.TRYWAIT P0, [R3+URZ], R0 ;  /* 0x00000000030075a7 */ /* 0x008724000800017f */
[----:B----4-:R-:W-:Y:S05]  /*9130*/  @!P0 NANOSLEEP.SYNCS 0x989680 ;  /* 0x009896800000895d */ /* 0x010fea0003900000 */
[----:B------:R-:W4:Y:S02]  /*9140*/  @!P0 SYNCS.PHASECHK.TRANS64 P0, [R3+URZ], R0 ;  /* 0x00000000030085a7 */ /* 0x000f24000800007f */
[----:B----4-:R-:W-:Y:S05]  /*9150*/  @!P0 BRA `(.L_x_172) ;  /* 0xfffffffc00f08947 */ /* 0x010fea000383ffff */
.L_x_161:
[----:B------:R-:W-:Y:S05]  /*9160*/  BSYNC B0 ;  /* 0x0000000000007941 */ /* 0x000fea0003800000 */
.L_x_160:
[----:B------:R-:W-:Y:S05]  /*9170*/  EXIT ;  /* 0x000000000000794d */ /* 0x000fea0003800000 */
.L_x_21:
[----:B---3--:R-:W-:-:S04]  /*9180*/  IMAD.U32 R5, RZ, RZ, UR5 ;  /* 0x00000005ff057e24 */ /* 0x008fc8000f8e00ff */
[----:B------:R3:W4:Y:S03]  /*9190*/  SYNCS.PHASECHK.TRANS64.TRYWAIT P0, [R5+URZ], R0 ;  /* 0x00000000050075a7 */ /* 0x000726000800017f */
[----:B----4-:R-:W-:Y:S05]  /*91a0*/  @!P0 NANOSLEEP.SYNCS 0x989680 ;  /* 0x009896800000895d */ /* 0x010fea0003900000 */
[----:B------:R-:W4:Y:S02]  /*91b0*/  @!P0 SYNCS.PHASECHK.TRANS64 P0, [R5+URZ], R0 ;  /* 0x00000000050085a7 */ /* 0x000f24000800007f */
[----:B----4-:R-:W-:Y:S05]  /*91c0*/  @!P0 BRA `(.L_x_21) ;  /* 0xfffffffc00ec8947 */ /* 0x010fea000383ffff */
[----:B------:R-:W-:Y:S05]  /*91d0*/  BRA `(.L_x_20) ;  /* 0xffffff8800387947 */ /* 0x000fea000383ffff */
.L_x_27:
[----:B---3--:R-:W-:-:S04]  /*91e0*/  IMAD.U32 R5, RZ, RZ, UR8 ;  /* 0x00000008ff057e24 */ /* 0x008fc8000f8e00ff */
[----:B------:R3:W4:Y:S03]  /*91f0*/  SYNCS.PHASECHK.TRANS64.TRYWAIT P0, [R5+URZ], R4 ;  /* 0x00000004050075a7 */ /* 0x000726000800017f */
[----:B----4-:R-:W-:Y:S05]  /*9200*/  @!P0 NANOSLEEP.SYNCS 0x989680 ;  /* 0x009896800000895d */ /* 0x010fea0003900000 */
[----:B------:R-:W4:Y:S02]  /*9210*/  @!P0 SYNCS.PHASECHK.TRANS64 P0, [R5+URZ], R4 ;  /* 0x00000004050085a7 */ /* 0x000f24000800007f */
[----:B----4-:R-:W-:Y:S05]  /*9220*/  @!P0 BRA `(.L_x_27) ;  /* 0xfffffffc00ec8947 */ /* 0x010fea000383ffff */
[----:B------:R-:W-:Y:S05]  /*9230*/  BRA `(.L_x_26) ;  /* 0xffffff9000ac7947 */ /* 0x000fea000383ffff */
.L_x_51:
[----:B--2---:R2:W3:Y:S02]  /*9240*/  SYNCS.PHASECHK.TRANS64.TRYWAIT P0, [R13+URZ+0xa0], R0 ;  /* 0x0000a0000d0075a7 */ /* 0x0044e4000800017f */
[----:B---3--:R-:W-:Y:S05]  /*9250*/  @!P0 NANOSLEEP.SYNCS 0x989680 ;  /* 0x009896800000895d */ /* 0x008fea0003900000 */
[----:B------:R-:W3:Y:S02]  /*9260*/  @!P0 SYNCS.PHASECHK.TRANS64 P0, [R13+URZ+0xa0], R0 ;  /* 0x0000a0000d0085a7 */ /* 0x000ee4000800007f */
[----:B---3--:R-:W-:Y:S05]  /*9270*/  @!P0 BRA `(.L_x_51) ;  /* 0xfffffffc00f08947 */ /* 0x008fea000383ffff */
[----:B------:R-:W-:Y:S05]  /*9280*/  BRA `(.L_x_173) ;  /* 0xffffffa400ec7947 */ /* 0x000fea000383ffff */
.L_x_62:
[----:B--2---:R2:W3:Y:S02]  /*9290*/  SYNCS.PHASECHK.TRANS64.TRYWAIT P1, [R14+URZ+0xa0], R9 ;  /* 0x0000a0090e0075a7 */ /* 0x0044e4000802017f */
[----:B---3--:R-:W-:Y:S05]  /*92a0*/  @!P1 NANOSLEEP.SYNCS 0x989680 ;  /* 0x009896800000995d */ /* 0x008fea0003900000 */
[----:B------:R-:W3:Y:S02]  /*92b0*/  @!P1 SYNCS.PHASECHK.TRANS64 P1, [R14+URZ+0xa0], R9 ;  /* 0x0000a0090e0095a7 */ /* 0x000ee4000802007f */
[----:B---3--:R-:W-:Y:S05]  /*92c0*/  @!P1 BRA `(.L_x_62) ;  /* 0xfffffffc00f09947 */ /* 0x008fea000383ffff */
[----:B------:R-:W-:Y:S05]  /*92d0*/  BRA `(.L_x_174) ;  /* 0xffffffb000847947 */ /* 0x000fea000383ffff */
.L_x_73:
[----:B--2---:R2:W3:Y:S02]  /*92e0*/  SYNCS.PHASECHK.TRANS64.TRYWAIT P1, [R13+URZ+0xa0], R10 ;  /* 0x0000a00a0d0075a7 */ /* 0x0044e4000802017f */
[----:B---3--:R-:W-:Y:S05]  /*92f0*/  @!P1 NANOSLEEP.SYNCS 0x989680 ;  /* 0x009896800000995d */ /* 0x008fea0003900000 */
[----:B------:R-:W3:Y:S02]  /*9300*/  @!P1 SYNCS.PHASECHK.TRANS64 P1, [R13+URZ+0xa0], R10 ;  /* 0x0000a00a0d0095a7 */ /* 0x000ee4000802007f */
[----:B---3--:R-:W-:Y:S05]  /*9310*/  @!P1 BRA `(.L_x_73) ;  /* 0xfffffffc00f09947 */ /* 0x008fea000383ffff */
[----:B------:R-:W-:Y:S05]  /*9320*/  BRA `(.L_x_175) ;  /* 0xffffffb800a47947 */ /* 0x000fea000383ffff */
.L_x_84:
[----:B--2---:R2:W3:Y:S02]  /*9330*/  SYNCS.PHASECHK.TRANS64.TRYWAIT P1, [R10+URZ+0xa0], R9 ;  /* 0x0000a0090a0075a7 */ /* 0x0044e4000802017f */
[----:B---3--:R-:W-:Y:S05]  /*9340*/  @!P1 NANOSLEEP.SYNCS 0x989680 ;  /* 0x009896800000995d */ /* 0x008fea0003900000 */
[----:B------:R-:W3:Y:S02]  /*9350*/  @!P1 SYNCS.PHASECHK.TRANS64 P1, [R10+URZ+0xa0], R9 ;  /* 0x0000a0090a0095a7 */ /* 0x000ee4000802007f */
[----:B---3--:R-:W-:Y:S05]  /*9360*/  @!P1 BRA `(.L_x_84) ;  /* 0xfffffffc00f09947 */ /* 0x008fea000383ffff */
[----:B------:R-:W-:Y:S05]  /*9370*/  BRA `(.L_x_176) ;  /* 0xffffffc000c47947 */ /* 0x000fea000383ffff */
.L_x_100:
[----:B-1----:R-:W-:-:S04]  /*9380*/  MOV R10, UR4 ;  /* 0x00000004000a7c02 */ /* 0x002fc80008000f00 */
[----:B------:R1:W2:Y:S03]  /*9390*/  SYNCS.PHASECHK.TRANS64.TRYWAIT P0, [R10+URZ+0xe8], R3 ;  /* 0x0000e8030a0075a7 */ /* 0x0002a6000800017f */
[----:B--2---:R-:W-:Y:S05]  /*93a0*/  @!P0 NANOSLEEP.SYNCS 0x989680 ;  /* 0x009896800000895d */ /* 0x004fea0003900000 */
[----:B------:R-:W2:Y:S02]  /*93b0*/  @!P0 SYNCS.PHASECHK.TRANS64 P0, [R10+URZ+0xe8], R3 ;  /* 0x0000e8030a0085a7 */ /* 0x000ea4000800007f */
[----:B--2---:R-:W-:Y:S05]  /*93c0*/  @!P0 BRA `(.L_x_100) ;  /* 0xfffffffc00ec8947 */ /* 0x004fea000383ffff */
[----:B------:R-:W-:Y:S05]  /*93d0*/  BRA `(.L_x_99) ;  /* 0xffffffd800207947 */ /* 0x000fea000383ffff */
.L_x_109:
[----:B-1----:R-:W-:-:S04]  /*93e0*/  IMAD.U32 R5, RZ, RZ, UR5 ;  /* 0x00000005ff057e24 */ /* 0x002fc8000f8e00ff */
[----:B------:R1:W2:Y:S03]  /*93f0*/  SYNCS.PHASECHK.TRANS64.TRYWAIT P1, [R5+URZ+0xc0], R4 ;  /* 0x0000c004050075a7 */ /* 0x0002a6000802017f */
[----:B--2---:R-:W-:Y:S05]  /*9400*/  @!P1 NANOSLEEP.SYNCS 0x989680 ;  /* 0x009896800000995d */ /* 0x004fea0003900000 */
[----:B------:R-:W2:Y:S02]  /*9410*/  @!P1 SYNCS.PHASECHK.TRANS64 P1, [R5+URZ+0xc0], R4 ;  /* 0x0000c004050095a7 */ /* 0x000ea4000802007f */
[----:B--2---:R-:W-:Y:S05]  /*9420*/  @!P1 BRA `(.L_x_109) ;  /* 0xfffffffc00ec9947 */ /* 0x004fea000383ffff */
[----:B------:R-:W-:Y:S05]  /*9430*/  BRA `(.L_x_177) ;  /* 0xffffffdc000c7947 */ /* 0x000fea000383ffff */
.L_x_115:
[----:B-12---:R-:W-:-:S04]  /*9440*/  IMAD.U32 R5, RZ, RZ, UR5 ;  /* 0x00000005ff057e24 */ /* 0x006fc8000f8e00ff */
[----:B------:R1:W2:Y:S03]  /*9450*/  SYNCS.PHASECHK.TRANS64.TRYWAIT P1, [R5+URZ+0xc8], R4 ;  /* 0x0000c804050075a7 */ /* 0x0002a6000802017f */
[----:B--2---:R-:W-:Y:S05]  /*9460*/  @!P1 NANOSLEEP.SYNCS 0x989680 ;  /* 0x009896800000995d */ /* 0x004fea0003900000 */
[----:B------:R-:W2:Y:S02]  /*9470*/  @!P1 SYNCS.PHASECHK.TRANS64 P1, [R5+URZ+0xc8], R4 ;  /* 0x0000c804050095a7 */ /* 0x000ea4000802007f */
[----:B--2---:R-:W-:Y:S05]  /*9480*/  @!P1 BRA `(.L_x_115) ;  /* 0xfffffffc00ec9947 */ /* 0x004fea000383ffff */
[----:B------:R-:W-:Y:S05]  /*9490*/  BRA `(.L_x_178) ;  /* 0xffffffdc00547947 */ /* 0x000fea000383ffff */
.L_x_121:
[----:B-123--:R-:W-:-:S04]  /*94a0*/  IMAD.U32 R5, RZ, RZ, UR5 ;  /* 0x00000005ff057e24 */ /* 0x00efc8000f8e00ff */
[----:B------:R1:W2:Y:S03]  /*94b0*/  SYNCS.PHASECHK.TRANS64.TRYWAIT P1, [R5+URZ+0xd0], R4 ;  /* 0x0000d004050075a7 */ /* 0x0002a6000802017f */
[----:B--2---:R-:W-:Y:S05]  /*94c0*/  @!P1 NANOSLEEP.SYNCS 0x989680 ;  /* 0x009896800000995d */ /* 0x004fea0003900000 */
[----:B------:R-:W2:Y:S02]  /*94d0*/  @!P1 SYNCS.PHASECHK.TRANS64 P1, [R5+URZ+0xd0], R4 ;  /* 0x0000d004050095a7 */ /* 0x000ea4000802007f */
[----:B--2---:R-:W-:Y:S05]  /*94e0*/  @!P1 BRA `(.L_x_121) ;  /* 0xfffffffc00ec9947 */ /* 0x004fea000383ffff */
[----:B------:R-:W-:Y:S05]  /*94f0*/  BRA `(.L_x_179) ;  /* 0xffffffdc00a87947 */ /* 0x000fea000383ffff */
.L_x_127:
[----:B-1234-:R-:W-:-:S04]  /*9500*/  MOV R5, UR5 ;  /* 0x0000000500057c02 */ /* 0x01efc80008000f00 */
[----:B------:R1:W2:Y:S03]  /*9510*/  SYNCS.PHASECHK.TRANS64.TRYWAIT P1, [R5+URZ+0xd8], R4 ;  /* 0x0000d804050075a7 */ /* 0x0002a6000802017f */
[----:B--2---:R-:W-:Y:S05]  /*9520*/  @!P1 NANOSLEEP.SYNCS 0x989680 ;  /* 0x009896800000995d */ /* 0x004fea0003900000 */
[----:B------:R-:W2:Y:S02]  /*9530*/  @!P1 SYNCS.PHASECHK.TRANS64 P1, [R5+URZ+0xd8], R4 ;  /* 0x0000d804050095a7 */ /* 0x000ea4000802007f */
[----:B--2---:R-:W-:Y:S05]  /*9540*/  @!P1 BRA `(.L_x_127) ;  /* 0xfffffffc00ec9947 */ /* 0x004fea000383ffff */
[----:B------:R-:W-:Y:S05]  /*9550*/  BRA `(.L_x_180) ;  /* 0xffffffdc00f07947 */ /* 0x000fea000383ffff */
.L_x_139:
[----:B-1----:R1:W3:Y:S02]  /*9560*/  SYNCS.PHASECHK.TRANS64.TRYWAIT P0, [R3+URZ+0xc0], R0 ;  /* 0x0000c000030075a7 */ /* 0x0022e4000800017f */
[----:B---3--:R-:W-:Y:S05]  /*9570*/  @!P0 NANOSLEEP.SYNCS 0x989680 ;  /* 0x009896800000895d */ /* 0x008fea0003900000 */
[----:B------:R-:W3:Y:S02]  /*9580*/  @!P0 SYNCS.PHASECHK.TRANS64 P0, [R3+URZ+0xc0], R0 ;  /* 0x0000c000030085a7 */ /* 0x000ee4000800007f */
[----:B---3--:R-:W-:Y:S05]  /*9590*/  @!P0 BRA `(.L_x_139) ;  /* 0xfffffffc00f08947 */ /* 0x008fea000383ffff */
[----:B------:R-:W-:Y:S05]  /*95a0*/  BRA `(.L_x_181) ;  /* 0xffffffe400f07947 */ /* 0x000fea000383ffff */
.L_x_141:
[----:B---3--:R3:W4:Y:S02]  /*95b0*/  SYNCS.PHASECHK.TRANS64.TRYWAIT P0, [R3+URZ+0xc8], R0 ;  /* 0x0000c800030075a7 */ /* 0x008724000800017f */
[----:B----4-:R-:W-:Y:S05]  /*95c0*/  @!P0 NANOSLEEP.SYNCS 0x989680 ;  /* 0x009896800000895d */ /* 0x010fea0003900000 */
[----:B------:R-:W4:Y:S02]  /*95d0*/  @!P0 SYNCS.PHASECHK.TRANS64 P0, [R3+URZ+0xc8], R0 ;  /* 0x0000c800030085a7 */ /* 0x000f24000800007f */
[----:B----4-:R-:W-:Y:S05]  /*95e0*/  @!P0 BRA `(.L_x_141) ;  /* 0xfffffffc00f08947 */ /* 0x010fea000383ffff */
[----:B------:R-:W-:Y:S05]  /*95f0*/  BRA `(.L_x_182) ;  /* 0xffffffe400ec7947 */ /* 0x000fea000383ffff */
.L_x_143:
[----:B----4-:R4:W1:Y:S02]  /*9600*/  SYNCS.PHASECHK.TRANS64.TRYWAIT P0, [R3+URZ+0xd0], R0 ;  /* 0x0000d000030075a7 */ /* 0x010864000800017f */
[----:B-1----:R-:W-:Y:S05]  /*9610*/  @!P0 NANOSLEEP.SYNCS 0x989680 ;  /* 0x009896800000895d */ /* 0x002fea0003900000 */
[----:B------:R-:W1:Y:S02]  /*9620*/  @!P0 SYNCS.PHASECHK.TRANS64 P0, [R3+URZ+0xd0], R0 ;  /* 0x0000d000030085a7 */ /* 0x000e64000800007f */
[----:B-1----:R-:W-:Y:S05]  /*9630*/  @!P0 BRA `(.L_x_143) ;  /* 0xfffffffc00f08947 */ /* 0x002fea000383ffff */
[----:B------:R-:W-:Y:S05]  /*9640*/  BRA `(.L_x_183) ;  /* 0xffffffe400e87947 */ /* 0x000fea000383ffff */
.L_x_147:
[----:B------:R-:W-:Y:S01]  /*9650*/  BSSY B1, `(.L_x_184) ;  /* 0x0000006000017945 */ /* 0x000fe20003800000 */
[----:B------:R-:W-:-:S07]  /*9660*/  IMAD.MOV.U32 R15, RZ, RZ, -0x1 ;  /* 0xffffffffff0f7424 */ /* 0x000fce00078e00ff */
[----:B------:R-:W-:Y:S05]  /*9670*/  WARPSYNC.COLLECTIVE R15, `(.L_x_185) ;  /* 0x000000000f0c7348 */ /* 0x000fea0003c00000 */
[----:B------:R-:W-:Y:S02]  /*9680*/  ELECT P6, UR62, PT ;  /* 0x00000000003e782f */ /* 0x000fe400038c0000 */
[----:B------:R-:W-:Y:S01]  /*9690*/  MOV R14, UR62 ;  /* 0x0000003e000e7c02 */ /* 0x000fe20008000f00 */
[----:B------:R-:W-:Y:S10]  /*96a0*/  ENDCOLLECTIVE ;  /* 0x000000000000791b */ /* 0x000ff40003800000 */
.L_x_185:
[----:B------:R-:W-:Y:S05]  /*96b0*/  BSYNC B1 ;  /* 0x0000000000017941 */ /* 0x000fea0003800000 */
.L_x_184:
[----:B------:R-:W-:Y:S05]  /*96c0*/  BRA `(.L_x_186) ;  /* 0xffffffe800647947 */ /* 0x000fea000383ffff */
.L_x_150:
[----:B--2---:R2:W3:Y:S02]  /*96d0*/  SYNCS.PHASECHK.TRANS64.TRYWAIT P1, [R21+URZ+0x50], R8 ;  /* 0x00005008150075a7 */ /* 0x0044e4000802017f */
[----:B---3--:R-:W-:Y:S05]  /*96e0*/  @!P1 NANOSLEEP.SYNCS 0x989680 ;  /* 0x009896800000995d */ /* 0x008fea0003900000 */
[----:B------:R-:W3:Y:S02]  /*96f0*/  @!P1 SYNCS.PHASECHK.TRANS64 P1, [R21+URZ+0x50], R8 ;  /* 0x00005008150095a7 */ /* 0x000ee4000802007f */
[----:B---3--:R-:W-:Y:S05]  /*9700*/  @!P1 BRA `(.L_x_150) ;  /* 0xfffffffc00f09947 */ /* 0x008fea000383ffff */
[----:B------:R-:W-:Y:S05]  /*9710*/  BRA `(.L_x_187) ;  /* 0xffffffe800987947 */ /* 0x000fea000383ffff */
.L_x_159:
[----:B------:R-:W-:Y:S01]  /*9720*/  BSSY B0, `(.L_x_188) ;  /* 0x0000006000007945 */ /* 0x000fe20003800000 */
[----:B------:R-:W-:-:S07]  /*9730*/  IMAD.MOV.U32 R15, RZ, RZ, -0x1 ;  /* 0xffffffffff0f7424 */ /* 0x000fce00078e00ff */
[----:B------:R-:W-:Y:S05]  /*9740*/  WARPSYNC.COLLECTIVE R15, `(.L_x_189) ;  /* 0x000000000f0c7348 */ /* 0x000fea0003c00000 */
[----:B------:R-:W-:Y:S02]  /*9750*/  ELECT P6, UR62, PT ;  /* 0x00000000003e782f */ /* 0x000fe400038c0000 */
[----:B------:R-:W-:Y:S01]  /*9760*/  MOV R14, UR62 ;  /* 0x0000003e000e7c02 */ /* 0x000fe20008000f00 */
[----:B------:R-:W-:Y:S10]  /*9770*/  ENDCOLLECTIVE ;  /* 0x000000000000791b */ /* 0x000ff40003800000 */
.L_x_189:
[----:B------:R-:W-:Y:S05]  /*9780*/  BSYNC B0 ;  /* 0x0000000000007941 */ /* 0x000fea0003800000 */
.L_x_188:
[----:B------:R-:W-:Y:S05]  /*9790*/  BRA `(.L_x_190) ;  /* 0xfffffff000ec7947 */ /* 0x000fea000383ffff */
.L_x_163:
[----:B-1----:R1:W2:Y:S02]  /*97a0*/  SYNCS.PHASECHK.TRANS64.TRYWAIT P0, [R7+URZ], R2 ;  /* 0x00000002070075a7 */ /* 0x0022a4000800017f */
[----:B--2---:R-:W-:Y:S05]  /*97b0*/  @!P0 NANOSLEEP.SYNCS 0x989680 ;  /* 0x009896800000895d */ /* 0x004fea0003900000 */
[----:B------:R-:W2:Y:S02]  /*97c0*/  @!P0 SYNCS.PHASECHK.TRANS64 P0, [R7+URZ], R2 ;  /* 0x00000002070085a7 */ /* 0x000ea4000800007f */
[----:B--2---:R-:W-:Y:S05]  /*97d0*/  @!P0 BRA `(.L_x_163) ;  /* 0xfffffffc00f08947 */ /* 0x004fea000383ffff */
[----:B------:R-:W-:Y:S05]  /*97e0*/  BRA `(.L_x_191) ;  /* 0xfffffff4002c7947 */ /* 0x000fea000383ffff */
.L_x_164:
[----:B-1----:R1:W2:Y:S02]  /*97f0*/  SYNCS.PHASECHK.TRANS64.TRYWAIT P0, [R9+URZ], R4 ;  /* 0x00000004090075a7 */ /* 0x0022a4000800017f */
[----:B--2---:R-:W-:Y:S05]  /*9800*/  @!P0 NANOSLEEP.SYNCS 0x989680 ;  /* 0x009896800000895d */ /* 0x004fea0003900000 */
[----:B------:R-:W2:Y:S02]  /*9810*/  @!P0 SYNCS.PHASECHK.TRANS64 P0, [R9+URZ], R4 ;  /* 0x00000004090085a7 */ /* 0x000ea4000800007f */
[----:B--2---:R-:W-:Y:S05]  /*9820*/  @!P0 BRA `(.L_x_164) ;  /* 0xfffffffc00f08947 */ /* 0x004fea000383ffff */
[----:B------:R-:W-:Y:S05]  /*9830*/  BRA `(.L_x_192) ;  /* 0xfffffff4003c7947 */ /* 0x000fea000383ffff */
.L_x_165:
[----:B-1----:R1:W2:Y:S02]  /*9840*/  SYNCS.PHASECHK.TRANS64.TRYWAIT P0, [R6+URZ], R5 ;  /* 0x00000005060075a7 */ /* 0x0022a4000800017f */
[----:B--2---:R-:W-:Y:S05]  /*9850*/  @!P0 NANOSLEEP.SYNCS 0x989680 ;  /* 0x009896800000895d */ /* 0x004fea0003900000 */
[----:B------:R-:W2:Y:S02]  /*9860*/  @!P0 SYNCS.PHASECHK.TRANS64 P0, [R6+URZ], R5 ;  /* 0x00000005060085a7 */ /* 0x000ea4000800007f */
[----:B--2---:R-:W-:Y:S05]  /*9870*/  @!P0 BRA `(.L_x_165) ;  /* 0xfffffffc00f08947 */ /* 0x004fea000383ffff */
[----:B------:R-:W-:Y:S05]  /*9880*/  BRA `(.L_x_193) ;  /* 0xfffffff4004c7947 */ /* 0x000fea000383ffff */
.L_x_166:
[----:B-1----:R1:W2:Y:S02]  /*9890*/  SYNCS.PHASECHK.TRANS64.TRYWAIT P0, [R9+URZ], R4 ;  /* 0x00000004090075a7 */ /* 0x0022a4000800017f */
[----:B--2---:R-:W-:Y:S05]  /*98a0*/  @!P0 NANOSLEEP.SYNCS 0x989680 ;  /* 0x009896800000895d */ /* 0x004fea0003900000 */
[----:B------:R-:W2:Y:S02]  /*98b0*/  @!P0 SYNCS.PHASECHK.TRANS64 P0, [R9+URZ], R4 ;  /* 0x00000004090085a7 */ /* 0x000ea4000800007f */
[----:B--2---:R-:W-:Y:S05]  /*98c0*/  @!P0 BRA `(.L_x_166) ;  /* 0xfffffffc00f08947 */ /* 0x004fea000383ffff */
[----:B------:R-:W-:Y:S05]  /*98d0*/  BRA `(.L_x_194) ;  /* 0xfffffff4005c7947 */ /* 0x000fea000383ffff */
.L_x_167:
[----:B-1----:R1:W2:Y:S02]  /*98e0*/  SYNCS.PHASECHK.TRANS64.TRYWAIT P0, [R6+URZ], R5 ;  /* 0x00000005060075a7 */ /* 0x0022a4000800017f */
[----:B--2---:R-:W-:Y:S05]  /*98f0*/  @!P0 NANOSLEEP.SYNCS 0x989680 ;  /* 0x009896800000895d */ /* 0x004fea0003900000 */
[----:B------:R-:W2:Y:S02]  /*9900*/  @!P0 SYNCS.PHASECHK.TRANS64 P0, [R6+URZ], R5 ;  /* 0x00000005060085a7 */ /* 0x000ea4000800007f */
[----:B--2---:R-:W-:Y:S05]  /*9910*/  @!P0 BRA `(.L_x_167) ;  /* 0xfffffffc00f08947 */ /* 0x004fea000383ffff */
[----:B------:R-:W-:Y:S05]  /*9920*/  BRA `(.L_x_195) ;  /* 0xfffffff4006c7947 */ /* 0x000fea000383ffff */
.L_x_168:
[----:B-1----:R1:W2:Y:S02]  /*9930*/  SYNCS.PHASECHK.TRANS64.TRYWAIT P0, [R9+URZ], R4 ;  /* 0x00000004090075a7 */ /* 0x0022a4000800017f */
[----:B--2---:R-:W-:Y:S05]  /*9940*/  @!P0 NANOSLEEP.SYNCS 0x989680 ;  /* 0x009896800000895d */ /* 0x004fea0003900000 */
[----:B------:R-:W2:Y:S02]  /*9950*/  @!P0 SYNCS.PHASECHK.TRANS64 P0, [R9+URZ], R4 ;  /* 0x00000004090085a7 */ /* 0x000ea4000800007f */
[----:B--2---:R-:W-:Y:S05]  /*9960*/  @!P0 BRA `(.L_x_168) ;  /* 0xfffffffc00f08947 */ /* 0x004fea000383ffff */
[----:B------:R-:W-:Y:S05]  /*9970*/  BRA `(.L_x_196) ;  /* 0xfffffff4007c7947 */ /* 0x000fea000383ffff */
.L_x_169:
[----:B-1----:R1:W2:Y:S02]  /*9980*/  SYNCS.PHASECHK.TRANS64.TRYWAIT P0, [R6+URZ], R5 ;  /* 0x00000005060075a7 */ /* 0x0022a4000800017f */
[----:B--2---:R-:W-:Y:S05]  /*9990*/  @!P0 NANOSLEEP.SYNCS 0x989680 ;  /* 0x009896800000895d */ /* 0x004fea0003900000 */
[----:B------:R-:W2:Y:S02]  /*99a0*/  @!P0 SYNCS.PHASECHK.TRANS64 P0, [R6+URZ], R5 ;  /* 0x00000005060085a7 */ /* 0x000ea4000800007f */
[----:B--2---:R-:W-:Y:S05]  /*99b0*/  @!P0 BRA `(.L_x_169) ;  /* 0xfffffffc00f08947 */ /* 0x004fea000383ffff */
[----:B------:R-:W-:Y:S05]  /*99c0*/  BRA `(.L_x_197) ;  /* 0xfffffff4008c7947 */ /* 0x000fea000383ffff */
.L_x_170:
[----:B-1----:R1:W2:Y:S02]  /*99d0*/  SYNCS.PHASECHK.TRANS64.TRYWAIT P0, [R9+URZ], R4 ;  /* 0x00000004090075a7 */ /* 0x0022a4000800017f */
[----:B--2---:R-:W-:Y:S05]  /*99e0*/  @!P0 NANOSLEEP.SYNCS 0x989680 ;  /* 0x009896800000895d */ /* 0x004fea0003900000 */
[----:B------:R-:W2:Y:S02]  /*99f0*/  @!P0 SYNCS.PHASECHK.TRANS64 P0, [R9+URZ], R4 ;  /* 0x00000004090085a7 */ /* 0x000ea4000800007f */
[----:B--2---:R-:W-:Y:S05]  /*9a00*/  @!P0 BRA `(.L_x_170) ;  /* 0xfffffffc00f08947 */ /* 0x004fea000383ffff */
[----:B------:R-:W-:Y:S05]  /*9a10*/  BRA `(.L_x_198) ;  /* 0xfffffff4009c7947 */ /* 0x000fea000383ffff */
.L_x_171:
[----:B--2---:R2:W3:Y:S02]  /*9a20*/  SYNCS.PHASECHK.TRANS64.TRYWAIT P0, [R6+URZ], R5 ;  /* 0x00000005060075a7 */ /* 0x0044e4000800017f */
[----:B---3--:R-:W-:Y:S05]  /*9a30*/  @!P0 NANOSLEEP.SYNCS 0x989680 ;  /* 0x009896800000895d */ /* 0x008fea0003900000 */
[----:B------:R-:W3:Y:S02]  /*9a40*/  @!P0 SYNCS.PHASECHK.TRANS64 P0, [R6+URZ], R5 ;  /* 0x00000005060085a7 */ /* 0x000ee4000800007f */
[----:B---3--:R-:W-:Y:S05]  /*9a50*/  @!P0 BRA `(.L_x_171) ;  /* 0xfffffffc00f08947 */ /* 0x008fea000383ffff */
[----:B------:R-:W-:Y:S05]  /*9a60*/  BRA `(.L_x_199) ;  /* 0xfffffff400a47947 */ /* 0x000fea000383ffff */
.L_x_200:
[----:B------:R-:W-:-:S00]  /*9a70*/  BRA `(.L_x_200) ;  /* 0xfffffffc00fc7947 */ /* 0x000fc0000383ffff */
[----:B------:R-:W-:-:S00]  /*9a80*/  NOP ;  /* 0x0000000000007918 */ /* 0x000fc00000000000 */
[----:B------:R-:W-:-:S00]  /*9a90*/  NOP ;  /* 0x0000000000007918 */ /* 0x000fc00000000000 */
[----:B------:R-:W-:-:S00]  /*9aa0*/  NOP ;  /* 0x0000000000007918 */ /* 0x000fc00000000000 */
[----:B------:R-:W-:-:S00]  /*9ab0*/  NOP ;  /* 0x0000000000007918 */ /* 0x000fc00000000000 */
[----:B------:R-:W-:-:S00]  /*9ac0*/  NOP ;  /* 0x0000000000007918 */ /* 0x000fc00000000000 */
[----:B------:R-:W-:-:S00]  /*9ad0*/  NOP ;  /* 0x0000000000007918 */ /* 0x000fc00000000000 */
[----:B------:R-:W-:-:S00]  /*9ae0*/  NOP ;  /* 0x0000000000007918 */ /* 0x000fc00000000000 */
[----:B------:R-:W-:-:S00]  /*9af0*/  NOP ;  /* 0x0000000000007918 */ /* 0x000fc00000000000 */
.L_x_201:


//--------------------- .nv.global.init           --------------------------
	.section	.nv.global.init,"aw",@progbits
.nv.global.init:
	.type		$str$24,@object
	.size		$str$24,($str$25 - $str$24)
$str$24:
        /*0000*/ 	.byte	0x28, 0x61, 0x64, 0x64, 0x72, 0x65, 0x73, 0x73, 0x20, 0x26, 0x20, 0x6d, 0x61, 0x73, 0x6b, 0x29
        /*0010*/ 	.byte	0x20, 0x3d, 0x3d, 0x20, 0x30, 0x00
	.type		$str$25,@object
	.size		$str$25,(__unnamed_1 - $str$25)
$str$25:
        /*0016*/ 	.byte	0x2f, 0x74, 0x6d, 0x70, 0x2f, 0x63, 0x75, 0x74, 0x6c, 0x61, 0x73, 0x73, 0x5f, 0x73, 0x77, 0x65
        /*0026*/ 	.byte	0x65, 0x70, 0x5f, 0x73, 0x72, 0x63, 0x2f, 0x69, 0x6e, 0x63, 0x6c, 0x75, 0x64, 0x65, 0x2f, 0x63
        /*0036*/ 	.byte	0x75, 0x74, 0x65, 0x2f, 0x70, 0x6f, 0x69, 0x6e, 0x74, 0x65, 0x72, 0x5f, 0x66, 0x6c, 0x61, 0x67
        /*0046*/ 	.byte	0x67, 0x65, 0x64, 0x2e, 0x68, 0x70, 0x70, 0x00
	.type		__unnamed_1,@object
	.size		__unnamed_1,(__unnamed_2 - __unnamed_1)
__unnamed_1:
        /*004e*/ 	.byte	0x61, 0x75, 0x74, 0x6f, 0x20, 0x63, 0x75, 0x74, 0x65, 0x3a, 0x3a, 0x61, 0x73, 0x5f, 0x70, 0x6f
        /* <DEDUP_REMOVED lines=27> */
        /*020e*/ 	.byte	0x3a, 0x43, 0x3c, 0x34, 0x30, 0x39, 0x36, 0x3e, 0x3e, 0x3e, 0x3e, 0x3e, 0x5d, 0x00
	.type		__unnamed_2,@object
	.size		__unnamed_2,(.L_1 - __unnamed_2)
__unnamed_2:
        /* <DEDUP_REMOVED lines=29> */
.L_1:


//--------------------- .nv.shared._ZN7cutlass13device_kernelINS_4gemm6kernel13GemmUniversalIN4cute5tupleIJiiiiEEENS1_10collective13CollectiveMmaINS1_37MainloopSm90TmaGmmaWarpSpecializedFP8ILi10ENS5_IJNS4_1CILi1EEESB_SB_EEENS1_35KernelTmaWarpSpecializedCooperativeEEENS5_IJNSA_ILi256EEENSA_ILi64EEESG_EEENS_12float_e4m3_tENS5_IJlSB_lEEESI_SJ_NS4_8TiledMMAINS4_8MMA_AtomIJNS4_4SM904GMMA30MMA_64x64x32_F32E4M3E4M3_SS_TNILNSN_7ScaleInE1ELSP_1EEEEEENS4_6LayoutINS5_IJNSA_ILi2EEESB_SB_EEENS5_IJSB_NSA_ILi0EEESV_EEEEENS5_IJNS4_10UnderscoreESY_SY_EEEEENS4_13SM90_TMA_LOADENS4_14ComposedLayoutINS4_7SwizzleILi2ELi4ELi3EEENS4_18smem_ptr_flag_bitsILi8EEENSS_INS5_IJNSA_ILi8EEESG_EEENS5_IJSG_SB_EEEEEEEvNS4_8identityES11_S1B_vS1C_EENS_8epilogue10collective18CollectiveEpilogueINS1E_22Sm90TmaWarpSpecializedILi4ELi2ELi16ELb0ELb0EEEJSH_NS5_IJNSA_ILi128EEENSA_ILi32EEEEEESI_SJ_SI_SJ_NS1E_6fusion15FusionCallbacksIS1I_NS1M_13LinCombEltActINS1E_6thread4ReLuESI_fSI_fLNS_15FloatRoundStyleE2EEESH_S1L_JEEES11_NS12_INS13_ILi1ELi4ELi3EEES16_NSS_INS5_IJS17_S1K_EEENS5_IJS1K_SB_EEEEEEENS4_39AutoVectorizingCopyWithAssumedAlignmentILi128EEENS4_14SM90_TMA_STOREES1Y_S20_NS4_9Copy_AtomIJNS4_17SM90_U32x4_STSM_NENS_6half_tEEEEvEEEvvEEEEvNT_6ParamsE --------------------------
	.section	.nv.shared._ZN7cutlass13device_kernelINS_4gemm6kernel13GemmUniversalIN4cute5tupleIJiiiiEEENS1_10collective13CollectiveMmaINS1_37MainloopSm90TmaGmmaWarpSpecializedFP8ILi10ENS5_IJNS4_1CILi1EEESB_SB_EEENS1_35KernelTmaWarpSpecializedCooperativeEEENS5_IJNSA_ILi256EEENSA_ILi64EEESG_EEENS_12float_e4m3_tENS5_IJlSB_lEEESI_SJ_NS4_8TiledMMAINS4_8MMA_AtomIJNS4_4SM904GMMA30MMA_64x64x32_F32E4M3E4M3_SS_TNILNSN_7ScaleInE1ELSP_1EEEEEENS4_6LayoutINS5_IJNSA_ILi2EEESB_SB_EEENS5_IJSB_NSA_ILi0EEESV_EEEEENS5_IJNS4_10UnderscoreESY_SY_EEEEENS4_13SM90_TMA_LOADENS4_14ComposedLayoutINS4_7SwizzleILi2ELi4ELi3EEENS4_18smem_ptr_flag_bitsILi8EEENSS_INS5_IJNSA_ILi8EEESG_EEENS5_IJSG_SB_EEEEEEEvNS4_8identityES11_S1B_vS1C_EENS_8epilogue10collective18CollectiveEpilogueINS1E_22Sm90TmaWarpSpecializedILi4ELi2ELi16ELb0ELb0EEEJSH_NS5_IJNSA_ILi128EEENSA_ILi32EEEEEESI_SJ_SI_SJ_NS1E_6fusion15FusionCallbacksIS1I_NS1M_13LinCombEltActINS1E_6thread4ReLuESI_fSI_fLNS_15FloatRoundStyleE2EEESH_S1L_JEEES11_NS12_INS13_ILi1ELi4ELi3EEES16_NSS_INS5_IJS17_S1K_EEENS5_IJS1K_SB_EEEEEEENS4_39AutoVectorizingCopyWithAssumedAlignmentILi128EEENS4_14SM90_TMA_STOREES1Y_S20_NS4_9Copy_AtomIJNS4_17SM90_U32x4_STSM_NENS_6half_tEEEEvEEEvvEEEEvNT_6ParamsE,"aw",@nobits
	.sectionflags	@""
	.align	16
	.zero		1024


//--------------------- .nv.shared.reserved.0     --------------------------
	.section	.nv.shared.reserved.0,"aw",@nobits
	.weak		__nv_reservedSMEM_offset_0_alias
	.size		__nv_reservedSMEM_offset_0_alias, 0, 0
	.other		__nv_reservedSMEM_offset_0_alias,@"STO_CUDA_RESERVED_SHARED STV_DEFAULT"
__nv_reservedSMEM_offset_0_alias:
	.zero		0


//--------------------- .nv.global                --------------------------
	.section	.nv.global,"aw",@nobits
.nv.global:
	.type		_ZN39_INTERNAL_16cdb31f_4_k_cu_09723c40_29324cute1_E,@object
	.size		_ZN39_INTERNAL_16cdb31f_4_k_cu_09723c40_29324cute1_E,(_ZN39_INTERNAL_16cdb31f_4_k_cu_09723c40_29324cuda3std3__45__cpo6cbeginE - _ZN39_INTERNAL_16cdb31f_4_k_cu_09723c40_29324cute1_E)
_ZN39_INTERNAL_16cdb31f_4_k_cu_09723c40_29324cute1_E:
	.zero		1
	.type		_ZN39_INTERNAL_16cdb31f_4_k_cu_09723c40_29324cuda3std3__45__cpo6cbeginE,@object
	.size		_ZN39_INTERNAL_16cdb31f_4_k_cu_09723c40_29324cuda3std3__45__cpo6cbeginE,(_ZN39_INTERNAL_16cdb31f_4_k_cu_09723c40_29324cuda3std3__48in_placeE - _ZN39_INTERNAL_16cdb31f_4_k_cu_09723c40_29324cuda3std3__45__cpo6cbeginE)
_ZN39_INTERNAL_16cdb31f_4_k_cu_09723c40_29324cuda3std3__45__cpo6cbeginE:
	.zero		1
	.type		_ZN39_INTERNAL_16cdb31f_4_k_cu_09723c40_29324cuda3std3__48in_placeE,@object
	.size		_ZN39_INTERNAL_16cdb31f_4_k_cu_09723c40_29324cuda3std3__48in_placeE,(_ZN39_INTERNAL_16cdb31f_4_k_cu_09723c40_29324cuda3std6ranges3__45__cpo9iter_moveE - _ZN39_INTERNAL_16cdb31f_4_k_cu_09723c40_29324cuda3std3__48in_placeE)
_ZN39_INTERNAL_16cdb31f_4_k_cu_09723c40_29324cuda3std3__48in_placeE:
	.zero		1
	.type		_ZN39_INTERNAL_16cdb31f_4_k_cu_09723c40_29324cuda3std6ranges3__45__cpo9iter_moveE,@object
	.size		_ZN39_INTERNAL_16cdb31f_4_k_cu_09723c40_29324cuda3std6ranges3__45__cpo9iter_moveE,(_ZN39_INTERNAL_16cdb31f_4_k_cu_09723c40_29324cuda3std3__45__cpo5beginE - _ZN39_INTERNAL_16cdb31f_4_k_cu_09723c40_29324cuda3std6ranges3__45__cpo9iter_moveE)
_ZN39_INTERNAL_16cdb31f_4_k_cu_09723c40_29324cuda3std6ranges3__45__cpo9iter_moveE:
	.zero		1
	.type		_ZN39_INTERNAL_16cdb31f_4_k_cu_09723c40_29324cuda3std3__45__cpo5beginE,@object
	.size		_ZN39_INTERNAL_16cdb31f_4_k_cu_09723c40_29324cuda3std3__45__cpo5beginE,(_ZN39_INTERNAL_16cdb31f_4_k_cu_09723c40_29324cuda3std3__441_GLOBAL__N__16cdb31f_4_k_cu_09723c40_29326ignoreE - _ZN39_INTERNAL_16cdb31f_4_k_cu_09723c40_29324cuda3std3__45__cpo5beginE)
_ZN39_INTERNAL_16cdb31f_4_k_cu_09723c40_29324cuda3std3__45__cpo5beginE:
	.zero		1
	.type		_ZN39_INTERNAL_16cdb31f_4_k_cu_09723c40_29324cuda3std3__441_GLOBAL__N__16cdb31f_4_k_cu_09723c40_29326ignoreE,@object
	.size		_ZN39_INTERNAL_16cdb31f_4_k_cu_09723c40_29324cuda3std3__441_GLOBAL__N__16cdb31f_4_k_cu_09723c40_29326ignoreE,(_ZN39_INTERNAL_16cdb31f_4_k_cu_09723c40_29324cute7productE - _ZN39_INTERNAL_16cdb31f_4_k_cu_09723c40_29324cuda3std3__441_GLOBAL__N__16cdb31f_4_k_cu_09723c40_29326ignoreE)
_ZN39_INTERNAL_16cdb31f_4_k_cu_09723c40_29324cuda3std3__441_GLOBAL__N__16cdb31f_4_k_cu_09723c40_29326ignoreE:
	.zero		1
	.type		_ZN39_INTERNAL_16cdb31f_4_k_cu_09723c40_29324cute7productE,@object
	.size		_ZN39_INTERNAL_16cdb31f_4_k_cu_09723c40_29324cute7productE,(_ZN39_INTERNAL_16cdb31f_4_k_cu_09723c40_29324cuda3std3__45__cpo3endE - _ZN39_INTERNAL_16cdb31f_4_k_cu_09723c40_29324cute7productE)
_ZN39_INTERNAL_16cdb31f_4_k_cu_09723c40_29324cute7productE:
	.zero		1
	.type		_ZN39_INTERNAL_16cdb31f_4_k_cu_09723c40_29324cuda3std3__45__cpo3endE,@object
	.size		_ZN39_INTERNAL_16cdb31f_4_k_cu_09723c40_29324cuda3std3__45__cpo3endE,(_ZN39_INTERNAL_16cdb31f_4_k_cu_09723c40_29324cuda3std3__419piecewise_constructE - _ZN39_INTERNAL_16cdb31f_4_k_cu_09723c40_29324cuda3std3__45__cpo3endE)
_ZN39_INTERNAL_16cdb31f_4_k_cu_09723c40_29324cuda3std3__45__cpo3endE:
	.zero		1
	.type		_ZN39_INTERNAL_16cdb31f_4_k_cu_09723c40_29324cuda3std3__419piecewise_constructE,@object
	.size		_ZN39_INTERNAL_16cdb31f_4_k_cu_09723c40_29324cuda3std3__419piecewise_constructE,(_ZN39_INTERNAL_16cdb31f_4_k_cu_09723c40_29324cuda3std3__45__cpo4cendE - _ZN39_INTERNAL_16cdb31f_4_k_cu_09723c40_29324cuda3std3__419piecewise_constructE)
_ZN39_INTERNAL_16cdb31f_4_k_cu_09723c40_29324cuda3std3__419piecewise_constructE:
	.zero		1
	.type		_ZN39_INTERNAL_16cdb31f_4_k_cu_09723c40_29324cuda3std3__45__cpo4cendE,@object
	.size		_ZN39_INTERNAL_16cdb31f_4_k_cu_09723c40_29324cuda3std3__45__cpo4cendE,(_ZN39_INTERNAL_16cdb31f_4_k_cu_09723c40_29324cuda3std6ranges3__45__cpo4swapE - _ZN39_INTERNAL_16cdb31f_4_k_cu_09723c40_29324cuda3std3__45__cpo4cendE)
_ZN39_INTERNAL_16cdb31f_4_k_cu_09723c40_29324cuda3std3__45__cpo4cendE:
	.zero		1
	.type		_ZN39_INTERNAL_16cdb31f_4_k_cu_09723c40_29324cuda3std6ranges3__45__cpo4swapE,@object
	.size		_ZN39_INTERNAL_16cdb31f_4_k_cu_09723c40_29324cuda3std6ranges3__45__cpo4swapE,(.L_9 - _ZN39_INTERNAL_16cdb31f_4_k_cu_09723c40_29324cuda3std6ranges3__45__cpo4swapE)
_ZN39_INTERNAL_16cdb31f_4_k_cu_09723c40_29324cuda3std6ranges3__45__cpo4swapE:
	.zero		1
.L_9:


//--------------------- .nv.constant0._ZN7cutlass13device_kernelINS_4gemm6kernel13GemmUniversalIN4cute5tupleIJiiiiEEENS1_10collective13CollectiveMmaINS1_37MainloopSm90TmaGmmaWarpSpecializedFP8ILi10ENS5_IJNS4_1CILi1EEESB_SB_EEENS1_35KernelTmaWarpSpecializedCooperativeEEENS5_IJNSA_ILi256EEENSA_ILi64EEESG_EEENS_12float_e4m3_tENS5_IJlSB_lEEESI_SJ_NS4_8TiledMMAINS4_8MMA_AtomIJNS4_4SM904GMMA30MMA_64x64x32_F32E4M3E4M3_SS_TNILNSN_7ScaleInE1ELSP_1EEEEEENS4_6LayoutINS5_IJNSA_ILi2EEESB_SB_EEENS5_IJSB_NSA_ILi0EEESV_EEEEENS5_IJNS4_10UnderscoreESY_SY_EEEEENS4_13SM90_TMA_LOADENS4_14ComposedLayoutINS4_7SwizzleILi2ELi4ELi3EEENS4_18smem_ptr_flag_bitsILi8EEENSS_INS5_IJNSA_ILi8EEESG_EEENS5_IJSG_SB_EEEEEEEvNS4_8identityES11_S1B_vS1C_EENS_8epilogue10collective18CollectiveEpilogueINS1E_22Sm90TmaWarpSpecializedILi4ELi2ELi16ELb0ELb0EEEJSH_NS5_IJNSA_ILi128EEENSA_ILi32EEEEEESI_SJ_SI_SJ_NS1E_6fusion15FusionCallbacksIS1I_NS1M_13LinCombEltActINS1E_6thread4ReLuESI_fSI_fLNS_15FloatRoundStyleE2EEESH_S1L_JEEES11_NS12_INS13_ILi1ELi4ELi3EEES16_NSS_INS5_IJS17_S1K_EEENS5_IJS1K_SB_EEEEEEENS4_39AutoVectorizingCopyWithAssumedAlignmentILi128EEENS4_14SM90_TMA_STOREES1Y_S20_NS4_9Copy_AtomIJNS4_17SM90_U32x4_STSM_NENS_6half_tEEEEvEEEvvEEEEvNT_6ParamsE --------------------------
	.section	.nv.constant0._ZN7cutlass13device_kernelINS_4gemm6kernel13GemmUniversalIN4cute5tupleIJiiiiEEENS1_10collective13CollectiveMmaINS1_37MainloopSm90TmaGmmaWarpSpecializedFP8ILi10ENS5_IJNS4_1CILi1EEESB_SB_EEENS1_35KernelTmaWarpSpecializedCooperativeEEENS5_IJNSA_ILi256EEENSA_ILi64EEESG_EEENS_12float_e4m3_tENS5_IJlSB_lEEESI_SJ_NS4_8TiledMMAINS4_8MMA_AtomIJNS4_4SM904GMMA30MMA_64x64x32_F32E4M3E4M3_SS_TNILNSN_7ScaleInE1ELSP_1EEEEEENS4_6LayoutINS5_IJNSA_ILi2EEESB_SB_EEENS5_IJSB_NSA_ILi0EEESV_EEEEENS5_IJNS4_10UnderscoreESY_SY_EEEEENS4_13SM90_TMA_LOADENS4_14ComposedLayoutINS4_7SwizzleILi2ELi4ELi3EEENS4_18smem_ptr_flag_bitsILi8EEENSS_INS5_IJNSA_ILi8EEESG_EEENS5_IJSG_SB_EEEEEEEvNS4_8identityES11_S1B_vS1C_EENS_8epilogue10collective18CollectiveEpilogueINS1E_22Sm90TmaWarpSpecializedILi4ELi2ELi16ELb0ELb0EEEJSH_NS5_IJNSA_ILi128EEENSA_ILi32EEEEEESI_SJ_SI_SJ_NS1E_6fusion15FusionCallbacksIS1I_NS1M_13LinCombEltActINS1E_6thread4ReLuESI_fSI_fLNS_15FloatRoundStyleE2EEESH_S1L_JEEES11_NS12_INS13_ILi1ELi4ELi3EEES16_NSS_INS5_IJS17_S1K_EEENS5_IJS1K_SB_EEEEEEENS4_39AutoVectorizingCopyWithAssumedAlignmentILi128EEENS4_14SM90_TMA_STOREES1Y_S20_NS4_9Copy_AtomIJNS4_17SM90_U32x4_STSM_NENS_6half_tEEEEvEEEvvEEEEvNT_6ParamsE,"a",@progbits
	.sectionflags	@""
	.align	4
.nv.constant0._ZN7cutlass13device_kernelINS_4gemm6kernel13GemmUniversalIN4cute5tupleIJiiiiEEENS1_10collective13CollectiveMmaINS1_37MainloopSm90TmaGmmaWarpSpecializedFP8ILi10ENS5_IJNS4_1CILi1EEESB_SB_EEENS1_35KernelTmaWarpSpecializedCooperativeEEENS5_IJNSA_ILi256EEENSA_ILi64EEESG_EEENS_12float_e4m3_tENS5_IJlSB_lEEESI_SJ_NS4_8TiledMMAINS4_8MMA_AtomIJNS4_4SM904GMMA30MMA_64x64x32_F32E4M3E4M3_SS_TNILNSN_7ScaleInE1ELSP_1EEEEEENS4_6LayoutINS5_IJNSA_ILi2EEESB_SB_EEENS5_IJSB_NSA_ILi0EEESV_EEEEENS5_IJNS4_10UnderscoreESY_SY_EEEEENS4_13SM90_TMA_LOADENS4_14ComposedLayoutINS4_7SwizzleILi2ELi4ELi3EEENS4_18smem_ptr_flag_bitsILi8EEENSS_INS5_IJNSA_ILi8EEESG_EEENS5_IJSG_SB_EEEEEEEvNS4_8identityES11_S1B_vS1C_EENS_8epilogue10collective18CollectiveEpilogueINS1E_22Sm90TmaWarpSpecializedILi4ELi2ELi16ELb0ELb0EEEJSH_NS5_IJNSA_ILi128EEENSA_ILi32EEEEEESI_SJ_SI_SJ_NS1E_6fusion15FusionCallbacksIS1I_NS1M_13LinCombEltActINS1E_6thread4ReLuESI_fSI_fLNS_15FloatRoundStyleE2EEESH_S1L_JEEES11_NS12_INS13_ILi1ELi4ELi3EEES16_NSS_INS5_IJS17_S1K_EEENS5_IJS1K_SB_EEEEEEENS4_39AutoVectorizingCopyWithAssumedAlignmentILi128EEENS4_14SM90_TMA_STOREES1Y_S20_NS4_9Copy_AtomIJNS4_17SM90_U32x4_STSM_NENS_6half_tEEEEvEEEvvEEEEvNT_6ParamsE:
	.zero		2432


//--------------------- SYMBOLS --------------------------

	.type		.nv.reservedSmem.offset0,@object
	.size		.nv.reservedSmem.offset0,0x4
	.type		__assertfail,@function
